//
// Generated by NVIDIA NVVM Compiler
//
// Compiler Build ID: CL-36424714
// Cuda compilation tools, release 13.0, V13.0.88
// Based on NVVM 20.0.0
//

.version 9.0
.target sm_100
.address_size 64

	// .globl	_Z10PDH_kernelP10hist_entryPdS1_S1_xd
.extern .func  (.param .b32 func_retval0) vprintf
(
	.param .b64 vprintf_param_0,
	.param .b64 vprintf_param_1
)
;
// _ZZ11PDH_kernel2P10hist_entryPdS1_S1_xdiE6xblock has been demoted
// _ZZ11PDH_kernel2P10hist_entryPdS1_S1_xdiE6yblock has been demoted
// _ZZ11PDH_kernel2P10hist_entryPdS1_S1_xdiE6zblock has been demoted
.global .align 1 .b8 $str[17] = {66, 76, 79, 67, 75, 32, 67, 79, 85, 78, 84, 58, 32, 37, 100, 10};
.global .align 1 .b8 $str$1[15] = {71, 82, 73, 68, 32, 83, 73, 90, 69, 58, 32, 37, 100, 10};
.global .align 1 .b8 $str$2[10] = {100, 105, 115, 116, 58, 32, 37, 100, 10};

.visible .entry _Z10PDH_kernelP10hist_entryPdS1_S1_xd(
	.param .u64 .ptr .align 1 _Z10PDH_kernelP10hist_entryPdS1_S1_xd_param_0,
	.param .u64 .ptr .align 1 _Z10PDH_kernelP10hist_entryPdS1_S1_xd_param_1,
	.param .u64 .ptr .align 1 _Z10PDH_kernelP10hist_entryPdS1_S1_xd_param_2,
	.param .u64 .ptr .align 1 _Z10PDH_kernelP10hist_entryPdS1_S1_xd_param_3,
	.param .u64 _Z10PDH_kernelP10hist_entryPdS1_S1_xd_param_4,
	.param .f64 _Z10PDH_kernelP10hist_entryPdS1_S1_xd_param_5
)
{
	.reg .pred 	%p<4>;
	.reg .b32 	%r<11>;
	.reg .b64 	%rd<26>;
	.reg .b64 	%fd<17>;

	ld.param.u64 	%rd12, [_Z10PDH_kernelP10hist_entryPdS1_S1_xd_param_0];
	ld.param.u64 	%rd14, [_Z10PDH_kernelP10hist_entryPdS1_S1_xd_param_1];
	ld.param.u64 	%rd15, [_Z10PDH_kernelP10hist_entryPdS1_S1_xd_param_2];
	ld.param.u64 	%rd16, [_Z10PDH_kernelP10hist_entryPdS1_S1_xd_param_3];
	ld.param.u64 	%rd13, [_Z10PDH_kernelP10hist_entryPdS1_S1_xd_param_4];
	cvta.to.global.u64 	%rd1, %rd16;
	cvta.to.global.u64 	%rd2, %rd15;
	cvta.to.global.u64 	%rd3, %rd14;
	mov.u32 	%r4, %ctaid.x;
	mov.u32 	%r5, %ntid.x;
	mov.u32 	%r6, %tid.x;
	mad.lo.s32 	%r7, %r4, %r5, %r6;
	cvt.s64.s32 	%rd4, %r7;
	setp.le.s64 	%p1, %rd13, %rd4;
	@%p1 bra 	$L__BB0_4;
	cvt.u32.u64 	%r8, %rd4;
	add.s32 	%r10, %r8, 1;
	cvt.s64.s32 	%rd25, %r10;
	setp.le.s64 	%p2, %rd13, %rd25;
	@%p2 bra 	$L__BB0_4;
	shl.b64 	%rd17, %rd4, 3;
	add.s64 	%rd6, %rd3, %rd17;
	add.s64 	%rd7, %rd2, %rd17;
	add.s64 	%rd8, %rd1, %rd17;
	cvta.to.global.u64 	%rd9, %rd12;
$L__BB0_3:
	ld.param.f64 	%fd16, [_Z10PDH_kernelP10hist_entryPdS1_S1_xd_param_5];
	ld.global.f64 	%fd2, [%rd6];
	shl.b64 	%rd18, %rd25, 3;
	add.s64 	%rd19, %rd3, %rd18;
	ld.global.f64 	%fd3, [%rd19];
	ld.global.f64 	%fd4, [%rd7];
	add.s64 	%rd20, %rd2, %rd18;
	ld.global.f64 	%fd5, [%rd20];
	ld.global.f64 	%fd6, [%rd8];
	add.s64 	%rd21, %rd1, %rd18;
	ld.global.f64 	%fd7, [%rd21];
	sub.f64 	%fd8, %fd2, %fd3;
	sub.f64 	%fd9, %fd4, %fd5;
	mul.f64 	%fd10, %fd9, %fd9;
	fma.rn.f64 	%fd11, %fd8, %fd8, %fd10;
	sub.f64 	%fd12, %fd6, %fd7;
	fma.rn.f64 	%fd13, %fd12, %fd12, %fd11;
	sqrt.rn.f64 	%fd14, %fd13;
	div.rn.f64 	%fd15, %fd14, %fd16;
	cvt.rzi.s32.f64 	%r9, %fd15;
	mul.wide.s32 	%rd22, %r9, 8;
	add.s64 	%rd23, %rd9, %rd22;
	atom.global.add.u64 	%rd24, [%rd23], 1;
	add.s32 	%r10, %r10, 1;
	cvt.s64.s32 	%rd25, %r10;
	setp.gt.s64 	%p3, %rd13, %rd25;
	@%p3 bra 	$L__BB0_3;
$L__BB0_4:
	ret;

}
	// .globl	_Z11PDH_kernel2P10hist_entryPdS1_S1_xdi
.visible .entry _Z11PDH_kernel2P10hist_entryPdS1_S1_xdi(
	.param .u64 .ptr .align 1 _Z11PDH_kernel2P10hist_entryPdS1_S1_xdi_param_0,
	.param .u64 .ptr .align 1 _Z11PDH_kernel2P10hist_entryPdS1_S1_xdi_param_1,
	.param .u64 .ptr .align 1 _Z11PDH_kernel2P10hist_entryPdS1_S1_xdi_param_2,
	.param .u64 .ptr .align 1 _Z11PDH_kernel2P10hist_entryPdS1_S1_xdi_param_3,
	.param .u64 _Z11PDH_kernel2P10hist_entryPdS1_S1_xdi_param_4,
	.param .f64 _Z11PDH_kernel2P10hist_entryPdS1_S1_xdi_param_5,
	.param .u32 _Z11PDH_kernel2P10hist_entryPdS1_S1_xdi_param_6
)
{
	.local .align 8 .b8 	__local_depot1[8];
	.reg .b64 	%SP;
	.reg .b64 	%SPL;
	.reg .pred 	%p<21>;
	.reg .b32 	%r<106>;
	.reg .b64 	%rd<73>;
	.reg .b64 	%fd<99>;
	// demoted variable
	.shared .align 8 .b8 _ZZ11PDH_kernel2P10hist_entryPdS1_S1_xdiE6xblock[2048];
	// demoted variable
	.shared .align 8 .b8 _ZZ11PDH_kernel2P10hist_entryPdS1_S1_xdiE6yblock[2048];
	// demoted variable
	.shared .align 8 .b8 _ZZ11PDH_kernel2P10hist_entryPdS1_S1_xdiE6zblock[2048];
	mov.u64 	%SPL, __local_depot1;
	cvta.local.u64 	%SP, %SPL;
	ld.param.u64 	%rd10, [_Z11PDH_kernel2P10hist_entryPdS1_S1_xdi_param_0];
	ld.param.u64 	%rd11, [_Z11PDH_kernel2P10hist_entryPdS1_S1_xdi_param_1];
	ld.param.u64 	%rd12, [_Z11PDH_kernel2P10hist_entryPdS1_S1_xdi_param_2];
	ld.param.u64 	%rd13, [_Z11PDH_kernel2P10hist_entryPdS1_S1_xdi_param_3];
	ld.param.f64 	%fd11, [_Z11PDH_kernel2P10hist_entryPdS1_S1_xdi_param_5];
	cvta.to.global.u64 	%rd1, %rd10;
	cvta.to.global.u64 	%rd2, %rd13;
	cvta.to.global.u64 	%rd3, %rd12;
	cvta.to.global.u64 	%rd4, %rd11;
	add.u64 	%rd14, %SP, 0;
	add.u64 	%rd5, %SPL, 0;
	mov.u32 	%r1, %ctaid.x;
	mov.u32 	%r2, %ntid.x;
	mov.u32 	%r3, %tid.x;
	mad.lo.s32 	%r38, %r1, %r2, %r3;
	mul.wide.s32 	%rd15, %r38, 8;
	add.s64 	%rd6, %rd4, %rd15;
	ld.global.f64 	%fd1, [%rd6];
	add.s64 	%rd7, %rd3, %rd15;
	ld.global.f64 	%fd2, [%rd7];
	add.s64 	%rd8, %rd2, %rd15;
	ld.global.f64 	%fd3, [%rd8];
	or.b32  	%r39, %r3, %r1;
	setp.ne.s32 	%p1, %r39, 0;
	@%p1 bra 	$L__BB1_2;
	mov.b32 	%r40, 256;
	st.local.u32 	[%rd5], %r40;
	mov.u64 	%rd16, $str;
	cvta.global.u64 	%rd17, %rd16;
	{ // callseq 0, 0
	.param .b64 param0;
	st.param.b64 	[param0], %rd17;
	.param .b64 param1;
	st.param.b64 	[param1], %rd14;
	.param .b32 retval0;
	call.uni (retval0), 
	vprintf, 
	(
	param0, 
	param1
	);
	ld.param.b32 	%r41, [retval0];
	} // callseq 0
	mov.u32 	%r43, %nctaid.x;
	st.local.u32 	[%rd5], %r43;
	mov.u64 	%rd19, $str$1;
	cvta.global.u64 	%rd20, %rd19;
	{ // callseq 1, 0
	.param .b64 param0;
	st.param.b64 	[param0], %rd20;
	.param .b64 param1;
	st.param.b64 	[param1], %rd14;
	.param .b32 retval0;
	call.uni (retval0), 
	vprintf, 
	(
	param0, 
	param1
	);
	ld.param.b32 	%r44, [retval0];
	} // callseq 1
$L__BB1_2:
	add.s32 	%r97, %r1, 1;
	mov.u32 	%r5, %nctaid.x;
	setp.ge.u32 	%p2, %r97, %r5;
	shl.b32 	%r46, %r3, 3;
	mov.u32 	%r47, _ZZ11PDH_kernel2P10hist_entryPdS1_S1_xdiE6xblock;
	add.s32 	%r6, %r47, %r46;
	mov.u32 	%r48, _ZZ11PDH_kernel2P10hist_entryPdS1_S1_xdiE6yblock;
	add.s32 	%r7, %r48, %r46;
	mov.u32 	%r49, _ZZ11PDH_kernel2P10hist_entryPdS1_S1_xdiE6zblock;
	add.s32 	%r8, %r49, %r46;
	@%p2 bra 	$L__BB1_26;
	and.b32  	%r9, %r2, 3;
	mov.u64 	%rd49, $str$2;
	bra.uni 	$L__BB1_15;
$L__BB1_4:
	setp.eq.s32 	%p9, %r9, 0;
	@%p9 bra 	$L__BB1_14;
	setp.ne.s32 	%p10, %r3, 0;
	shl.b32 	%r71, %r96, 3;
	mov.u32 	%r72, _ZZ11PDH_kernel2P10hist_entryPdS1_S1_xdiE6xblock;
	add.s32 	%r11, %r72, %r71;
	ld.shared.f64 	%fd55, [%r11];
	mov.u32 	%r73, _ZZ11PDH_kernel2P10hist_entryPdS1_S1_xdiE6yblock;
	add.s32 	%r12, %r73, %r71;
	ld.shared.f64 	%fd56, [%r12];
	mov.u32 	%r74, _ZZ11PDH_kernel2P10hist_entryPdS1_S1_xdiE6zblock;
	add.s32 	%r13, %r74, %r71;
	ld.shared.f64 	%fd57, [%r13];
	sub.f64 	%fd58, %fd1, %fd55;
	sub.f64 	%fd59, %fd2, %fd56;
	mul.f64 	%fd60, %fd59, %fd59;
	fma.rn.f64 	%fd61, %fd58, %fd58, %fd60;
	sub.f64 	%fd62, %fd3, %fd57;
	fma.rn.f64 	%fd63, %fd62, %fd62, %fd61;
	sqrt.rn.f64 	%fd4, %fd63;
	@%p10 bra 	$L__BB1_7;
	st.local.f64 	[%rd5], %fd4;
	cvta.global.u64 	%rd50, %rd49;
	{ // callseq 6, 0
	.param .b64 param0;
	st.param.b64 	[param0], %rd50;
	.param .b64 param1;
	st.param.b64 	[param1], %rd14;
	.param .b32 retval0;
	call.uni (retval0), 
	vprintf, 
	(
	param0, 
	param1
	);
	ld.param.b32 	%r75, [retval0];
	} // callseq 6
$L__BB1_7:
	setp.eq.s32 	%p11, %r9, 1;
	div.rn.f64 	%fd64, %fd4, %fd11;
	cvt.rzi.s32.f64 	%r77, %fd64;
	mul.wide.s32 	%rd52, %r77, 8;
	add.s64 	%rd53, %rd1, %rd52;
	atom.global.add.u64 	%rd54, [%rd53], 1;
	@%p11 bra 	$L__BB1_14;
	ld.shared.f64 	%fd65, [%r11+8];
	ld.shared.f64 	%fd66, [%r12+8];
	ld.shared.f64 	%fd67, [%r13+8];
	sub.f64 	%fd68, %fd1, %fd65;
	sub.f64 	%fd69, %fd2, %fd66;
	mul.f64 	%fd70, %fd69, %fd69;
	fma.rn.f64 	%fd71, %fd68, %fd68, %fd70;
	sub.f64 	%fd72, %fd3, %fd67;
	fma.rn.f64 	%fd73, %fd72, %fd72, %fd71;
	sqrt.rn.f64 	%fd5, %fd73;
	@%p10 bra 	$L__BB1_10;
	st.local.f64 	[%rd5], %fd5;
	cvta.global.u64 	%rd56, %rd49;
	{ // callseq 7, 0
	.param .b64 param0;
	st.param.b64 	[param0], %rd56;
	.param .b64 param1;
	st.param.b64 	[param1], %rd14;
	.param .b32 retval0;
	call.uni (retval0), 
	vprintf, 
	(
	param0, 
	param1
	);
	ld.param.b32 	%r78, [retval0];
	} // callseq 7
$L__BB1_10:
	setp.eq.s32 	%p13, %r9, 2;
	div.rn.f64 	%fd74, %fd5, %fd11;
	cvt.rzi.s32.f64 	%r80, %fd74;
	mul.wide.s32 	%rd58, %r80, 8;
	add.s64 	%rd59, %rd1, %rd58;
	atom.global.add.u64 	%rd60, [%rd59], 1;
	@%p13 bra 	$L__BB1_14;
	ld.shared.f64 	%fd75, [%r11+16];
	ld.shared.f64 	%fd76, [%r12+16];
	ld.shared.f64 	%fd77, [%r13+16];
	sub.f64 	%fd78, %fd1, %fd75;
	sub.f64 	%fd79, %fd2, %fd76;
	mul.f64 	%fd80, %fd79, %fd79;
	fma.rn.f64 	%fd81, %fd78, %fd78, %fd80;
	sub.f64 	%fd82, %fd3, %fd77;
	fma.rn.f64 	%fd83, %fd82, %fd82, %fd81;
	sqrt.rn.f64 	%fd6, %fd83;
	@%p10 bra 	$L__BB1_13;
	st.local.f64 	[%rd5], %fd6;
	cvta.global.u64 	%rd62, %rd49;
	{ // callseq 8, 0
	.param .b64 param0;
	st.param.b64 	[param0], %rd62;
	.param .b64 param1;
	st.param.b64 	[param1], %rd14;
	.param .b32 retval0;
	call.uni (retval0), 
	vprintf, 
	(
	param0, 
	param1
	);
	ld.param.b32 	%r81, [retval0];
	} // callseq 8
$L__BB1_13:
	div.rn.f64 	%fd84, %fd6, %fd11;
	cvt.rzi.s32.f64 	%r83, %fd84;
	mul.wide.s32 	%rd64, %r83, 8;
	add.s64 	%rd65, %rd1, %rd64;
	atom.global.add.u64 	%rd66, [%rd65], 1;
$L__BB1_14:
	add.s32 	%r97, %r97, 1;
	setp.eq.s32 	%p15, %r97, %r5;
	@%p15 bra 	$L__BB1_26;
$L__BB1_15:
	setp.lt.u32 	%p3, %r2, 4;
	mad.lo.s32 	%r51, %r97, %r2, %r3;
	mul.wide.u32 	%rd21, %r51, 8;
	add.s64 	%rd22, %rd4, %rd21;
	ld.global.f64 	%fd12, [%rd22];
	st.shared.f64 	[%r6], %fd12;
	add.s64 	%rd23, %rd3, %rd21;
	ld.global.f64 	%fd13, [%rd23];
	st.shared.f64 	[%r7], %fd13;
	add.s64 	%rd24, %rd2, %rd21;
	ld.global.f64 	%fd14, [%rd24];
	st.shared.f64 	[%r8], %fd14;
	bar.sync 	0;
	mov.b32 	%r96, 0;
	@%p3 bra 	$L__BB1_4;
	mov.u32 	%r55, _ZZ11PDH_kernel2P10hist_entryPdS1_S1_xdiE6xblock;
	add.s32 	%r100, %r55, 16;
	mov.u32 	%r56, _ZZ11PDH_kernel2P10hist_entryPdS1_S1_xdiE6yblock;
	add.s32 	%r99, %r56, 16;
	mov.u32 	%r57, _ZZ11PDH_kernel2P10hist_entryPdS1_S1_xdiE6zblock;
	add.s32 	%r98, %r57, 16;
	and.b32  	%r58, %r2, -4;
	neg.s32 	%r101, %r58;
$L__BB1_17:
	setp.ne.s32 	%p4, %r3, 0;
	ld.shared.f64 	%fd15, [%r100+-16];
	ld.shared.f64 	%fd16, [%r99+-16];
	ld.shared.f64 	%fd17, [%r98+-16];
	sub.f64 	%fd18, %fd1, %fd15;
	sub.f64 	%fd19, %fd2, %fd16;
	mul.f64 	%fd20, %fd19, %fd19;
	fma.rn.f64 	%fd21, %fd18, %fd18, %fd20;
	sub.f64 	%fd22, %fd3, %fd17;
	fma.rn.f64 	%fd23, %fd22, %fd22, %fd21;
	sqrt.rn.f64 	%fd7, %fd23;
	@%p4 bra 	$L__BB1_19;
	st.local.f64 	[%rd5], %fd7;
	cvta.global.u64 	%rd26, %rd49;
	{ // callseq 2, 0
	.param .b64 param0;
	st.param.b64 	[param0], %rd26;
	.param .b64 param1;
	st.param.b64 	[param1], %rd14;
	.param .b32 retval0;
	call.uni (retval0), 
	vprintf, 
	(
	param0, 
	param1
	);
	ld.param.b32 	%r59, [retval0];
	} // callseq 2
$L__BB1_19:
	div.rn.f64 	%fd24, %fd7, %fd11;
	cvt.rzi.s32.f64 	%r61, %fd24;
	mul.wide.s32 	%rd28, %r61, 8;
	add.s64 	%rd29, %rd1, %rd28;
	atom.global.add.u64 	%rd30, [%rd29], 1;
	ld.shared.f64 	%fd25, [%r100+-8];
	ld.shared.f64 	%fd26, [%r99+-8];
	ld.shared.f64 	%fd27, [%r98+-8];
	sub.f64 	%fd28, %fd1, %fd25;
	sub.f64 	%fd29, %fd2, %fd26;
	mul.f64 	%fd30, %fd29, %fd29;
	fma.rn.f64 	%fd31, %fd28, %fd28, %fd30;
	sub.f64 	%fd32, %fd3, %fd27;
	fma.rn.f64 	%fd33, %fd32, %fd32, %fd31;
	sqrt.rn.f64 	%fd8, %fd33;
	@%p4 bra 	$L__BB1_21;
	st.local.f64 	[%rd5], %fd8;
	cvta.global.u64 	%rd32, %rd49;
	{ // callseq 3, 0
	.param .b64 param0;
	st.param.b64 	[param0], %rd32;
	.param .b64 param1;
	st.param.b64 	[param1], %rd14;
	.param .b32 retval0;
	call.uni (retval0), 
	vprintf, 
	(
	param0, 
	param1
	);
	ld.param.b32 	%r62, [retval0];
	} // callseq 3
$L__BB1_21:
	div.rn.f64 	%fd34, %fd8, %fd11;
	cvt.rzi.s32.f64 	%r64, %fd34;
	mul.wide.s32 	%rd34, %r64, 8;
	add.s64 	%rd35, %rd1, %rd34;
	atom.global.add.u64 	%rd36, [%rd35], 1;
	ld.shared.f64 	%fd35, [%r100];
	ld.shared.f64 	%fd36, [%r99];
	ld.shared.f64 	%fd37, [%r98];
	sub.f64 	%fd38, %fd1, %fd35;
	sub.f64 	%fd39, %fd2, %fd36;
	mul.f64 	%fd40, %fd39, %fd39;
	fma.rn.f64 	%fd41, %fd38, %fd38, %fd40;
	sub.f64 	%fd42, %fd3, %fd37;
	fma.rn.f64 	%fd43, %fd42, %fd42, %fd41;
	sqrt.rn.f64 	%fd9, %fd43;
	@%p4 bra 	$L__BB1_23;
	st.local.f64 	[%rd5], %fd9;
	mov.u64 	%rd37, $str$2;
	cvta.global.u64 	%rd38, %rd37;
	add.u64 	%rd39, %SP, 0;
	{ // callseq 4, 0
	.param .b64 param0;
	st.param.b64 	[param0], %rd38;
	.param .b64 param1;
	st.param.b64 	[param1], %rd39;
	.param .b32 retval0;
	call.uni (retval0), 
	vprintf, 
	(
	param0, 
	param1
	);
	ld.param.b32 	%r65, [retval0];
	} // callseq 4
$L__BB1_23:
	div.rn.f64 	%fd44, %fd9, %fd11;
	cvt.rzi.s32.f64 	%r67, %fd44;
	mul.wide.s32 	%rd40, %r67, 8;
	add.s64 	%rd41, %rd1, %rd40;
	atom.global.add.u64 	%rd42, [%rd41], 1;
	ld.shared.f64 	%fd45, [%r100+8];
	ld.shared.f64 	%fd46, [%r99+8];
	ld.shared.f64 	%fd47, [%r98+8];
	sub.f64 	%fd48, %fd1, %fd45;
	sub.f64 	%fd49, %fd2, %fd46;
	mul.f64 	%fd50, %fd49, %fd49;
	fma.rn.f64 	%fd51, %fd48, %fd48, %fd50;
	sub.f64 	%fd52, %fd3, %fd47;
	fma.rn.f64 	%fd53, %fd52, %fd52, %fd51;
	sqrt.rn.f64 	%fd10, %fd53;
	@%p4 bra 	$L__BB1_25;
	st.local.f64 	[%rd5], %fd10;
	mov.u64 	%rd43, $str$2;
	cvta.global.u64 	%rd44, %rd43;
	add.u64 	%rd45, %SP, 0;
	{ // callseq 5, 0
	.param .b64 param0;
	st.param.b64 	[param0], %rd44;
	.param .b64 param1;
	st.param.b64 	[param1], %rd45;
	.param .b32 retval0;
	call.uni (retval0), 
	vprintf, 
	(
	param0, 
	param1
	);
	ld.param.b32 	%r68, [retval0];
	} // callseq 5
$L__BB1_25:
	and.b32  	%r96, %r2, 2044;
	div.rn.f64 	%fd54, %fd10, %fd11;
	cvt.rzi.s32.f64 	%r70, %fd54;
	mul.wide.s32 	%rd46, %r70, 8;
	add.s64 	%rd47, %rd1, %rd46;
	atom.global.add.u64 	%rd48, [%rd47], 1;
	add.s32 	%r101, %r101, 4;
	add.s32 	%r100, %r100, 32;
	add.s32 	%r99, %r99, 32;
	add.s32 	%r98, %r98, 32;
	setp.eq.s32 	%p8, %r101, 0;
	@%p8 bra 	$L__BB1_4;
	bra.uni 	$L__BB1_17;
$L__BB1_26:
	ld.global.f64 	%fd85, [%rd6];
	st.shared.f64 	[%r6], %fd85;
	ld.global.f64 	%fd86, [%rd7];
	st.shared.f64 	[%r7], %fd86;
	ld.global.f64 	%fd87, [%rd8];
	st.shared.f64 	[%r8], %fd87;
	bar.sync 	0;
	add.s32 	%r104, %r3, 1;
	setp.ge.u32 	%p16, %r104, %r2;
	@%p16 bra 	$L__BB1_34;
	shl.b32 	%r84, %r2, 3;
	mov.u32 	%r85, _ZZ11PDH_kernel2P10hist_entryPdS1_S1_xdiE6xblock;
	add.s32 	%r86, %r85, %r84;
	ld.shared.f64 	%fd88, [%r86];
	mov.u32 	%r87, _ZZ11PDH_kernel2P10hist_entryPdS1_S1_xdiE6yblock;
	add.s32 	%r88, %r87, %r84;
	ld.shared.f64 	%fd89, [%r88];
	mov.u32 	%r89, _ZZ11PDH_kernel2P10hist_entryPdS1_S1_xdiE6zblock;
	add.s32 	%r90, %r89, %r84;
	ld.shared.f64 	%fd90, [%r90];
	sub.f64 	%fd91, %fd1, %fd88;
	sub.f64 	%fd92, %fd2, %fd89;
	mul.f64 	%fd93, %fd92, %fd92;
	fma.rn.f64 	%fd94, %fd91, %fd91, %fd93;
	sub.f64 	%fd95, %fd3, %fd90;
	fma.rn.f64 	%fd96, %fd95, %fd95, %fd94;
	sqrt.rn.f64 	%fd97, %fd96;
	div.rn.f64 	%fd98, %fd97, %fd11;
	cvt.rzi.s32.f64 	%r91, %fd98;
	mul.wide.s32 	%rd67, %r91, 8;
	add.s64 	%rd9, %rd1, %rd67;
	not.b32 	%r92, %r3;
	add.s32 	%r93, %r2, %r92;
	and.b32  	%r27, %r93, 3;
	setp.eq.s32 	%p17, %r27, 0;
	@%p17 bra 	$L__BB1_31;
	neg.s32 	%r103, %r27;
	mov.u32 	%r102, %r3;
$L__BB1_29:
	.pragma "nounroll";
	atom.global.add.u64 	%rd68, [%rd9], 1;
	add.s32 	%r103, %r103, 1;
	setp.ne.s32 	%p18, %r103, 0;
	add.s32 	%r102, %r102, 1;
	@%p18 bra 	$L__BB1_29;
	add.s32 	%r104, %r102, 1;
$L__BB1_31:
	sub.s32 	%r94, %r2, %r3;
	add.s32 	%r95, %r94, -2;
	setp.lt.u32 	%p19, %r95, 3;
	@%p19 bra 	$L__BB1_34;
	sub.s32 	%r105, %r104, %r2;
$L__BB1_33:
	atom.global.add.u64 	%rd69, [%rd9], 1;
	atom.global.add.u64 	%rd70, [%rd9], 1;
	atom.global.add.u64 	%rd71, [%rd9], 1;
	atom.global.add.u64 	%rd72, [%rd9], 1;
	add.s32 	%r105, %r105, 4;
	setp.ne.s32 	%p20, %r105, 0;
	@%p20 bra 	$L__BB1_33;
$L__BB1_34:
	ret;

}


// ===== COMPILED SASS (sm_100) =====

	.target	sm_100

	.elftype	@"ET_EXEC"


//--------------------- .note.nv.tkinfo           --------------------------
	.section	.note.nv.tkinfo,"",@"SHT_NOTE"
	.sectionflags	@"SHF_NOTE_NV_TKINFO"
	.tkinfo
        /*0018*/ 	.word	0x00000002
        /*0030*/ 	.string	""
        /*0030*/ 	.string	"ptxas"
        /*0030*/ 	.string	"Cuda compilation tools, release 13.0, V13.0.88"
        /*0030*/ 	.string	"Build cuda_13.0.r13.0/compiler.36424714_0"
        /*0030*/ 	.string	"-arch sm_100 -m 64 "



//--------------------- .note.nv.cuinfo           --------------------------
	.section	.note.nv.cuinfo,"",@"SHT_NOTE"
	.sectionflags	@"SHF_NOTE_NV_CUINFO"
        /*0018*/ 	.short	0x0002
        /*001a*/ 	.short	0x0064
        /*001c*/ 	.short	0x0082
	.zero		2


//--------------------- .nv.info                  --------------------------
	.section	.nv.info,"",@"SHT_CUDA_INFO"
	.align	4


	//----- nvinfo : EIATTR_REGCOUNT
	.align		4
        /*0000*/ 	.byte	0x04, 0x2f
        /*0002*/ 	.short	(.L_4 - .L_3)
	.align		4
.L_3:
        /*0004*/ 	.word	index@(_Z10PDH_kernelP10hist_entryPdS1_S1_xd)
        /*0008*/ 	.word	0x00000020


	//----- nvinfo : EIATTR_FRAME_SIZE
	.align		4
.L_4:
        /*000c*/ 	.byte	0x04, 0x11
        /*000e*/ 	.short	(.L_6 - .L_5)
	.align		4
.L_5:
        /*0010*/ 	.word	index@($__internal_3_$__cuda_sm20_dsqrt_rn_f64_mediumpath_v1)
        /*0014*/ 	.word	0x00000000


	//----- nvinfo : EIATTR_FRAME_SIZE
	.align		4
.L_6:
        /*0018*/ 	.byte	0x04, 0x11
        /*001a*/ 	.short	(.L_8 - .L_7)
	.align		4
.L_7:
        /*001c*/ 	.word	index@($__internal_2_$__cuda_sm20_div_rn_f64_full)
        /*0020*/ 	.word	0x00000000


	//----- nvinfo : EIATTR_FRAME_SIZE
	.align		4
.L_8:
        /*0024*/ 	.byte	0x04, 0x11
        /*0026*/ 	.short	(.L_10 - .L_9)
	.align		4
.L_9:
        /*0028*/ 	.word	index@(_Z10PDH_kernelP10hist_entryPdS1_S1_xd)
        /*002c*/ 	.word	0x00000000


	//----- nvinfo : EIATTR_REGCOUNT
	.align		4
.L_10:
        /*0030*/ 	.byte	0x04, 0x2f
        /*0032*/ 	.short	(.L_12 - .L_11)
	.align		4
.L_11:
        /*0034*/ 	.word	index@(_Z11PDH_kernel2P10hist_entryPdS1_S1_xdi)
        /*0038*/ 	.word	0x0000002e


	//----- nvinfo : EIATTR_FRAME_SIZE
	.align		4
.L_12:
        /*003c*/ 	.byte	0x04, 0x11
        /*003e*/ 	.short	(.L_14 - .L_13)
	.align		4
.L_13:
        /*0040*/ 	.word	index@($__internal_1_$__cuda_sm20_dsqrt_rn_f64_mediumpath_v1)
        /*0044*/ 	.word	0x00000008


	//----- nvinfo : EIATTR_FRAME_SIZE
	.align		4
.L_14:
        /*0048*/ 	.byte	0x04, 0x11
        /*004a*/ 	.short	(.L_16 - .L_15)
	.align		4
.L_15:
        /*004c*/ 	.word	index@($__internal_0_$__cuda_sm20_div_rn_f64_full)
        /*0050*/ 	.word	0x00000008


	//----- nvinfo : EIATTR_FRAME_SIZE
	.align		4
.L_16:
        /*0054*/ 	.byte	0x04, 0x11
        /*0056*/ 	.short	(.L_18 - .L_17)
	.align		4
.L_17:
        /*0058*/ 	.word	index@(_Z11PDH_kernel2P10hist_entryPdS1_S1_xdi)
        /*005c*/ 	.word	0x00000008


	//----- nvinfo : EIATTR_MIN_STACK_SIZE
	.align		4
.L_18:
        /*0060*/ 	.byte	0x04, 0x12
        /*0062*/ 	.short	(.L_20 - .L_19)
	.align		4
.L_19:
        /*0064*/ 	.word	index@(_Z11PDH_kernel2P10hist_entryPdS1_S1_xdi)
        /*0068*/ 	.word	0x00000008


	//----- nvinfo : EIATTR_MIN_STACK_SIZE
	.align		4
.L_20:
        /*006c*/ 	.byte	0x04, 0x12
        /*006e*/ 	.short	(.L_22 - .L_21)
	.align		4
.L_21:
        /*0070*/ 	.word	index@(_Z10PDH_kernelP10hist_entryPdS1_S1_xd)
        /*0074*/ 	.word	0x00000000
.L_22:


//--------------------- .nv.compat                --------------------------
	.section	.nv.compat,"",@"SHT_CUDA_COMPAT_INFO"
	.align	4
        /*0000*/ 	.byte	0x02, 0x09, 0x00, 0x00, 0x02, 0x02, 0x01, 0x00, 0x02, 0x05, 0x05, 0x00, 0x03, 0x07, 0x01, 0x01
        /*0010*/ 	.byte	0x02, 0x03, 0x00, 0x00, 0x02, 0x06, 0x01, 0x00, 0x04, 0x0b, 0x08, 0x00, 0x01, 0x00, 0x00, 0x00
        /*0020*/ 	.byte	0x00, 0x00, 0x00, 0x00


//--------------------- .nv.info._Z11PDH_kernel2P10hist_entryPdS1_S1_xdi --------------------------
	.section	.nv.info._Z11PDH_kernel2P10hist_entryPdS1_S1_xdi,"",@"SHT_CUDA_INFO"
	.sectionflags	@""
	.align	4


	//----- nvinfo : EIATTR_CUDA_API_VERSION
	.align		4
        /*0000*/ 	.byte	0x04, 0x37
        /*0002*/ 	.short	(.L_24 - .L_23)
.L_23:
        /*0004*/ 	.word	0x00000082


	//----- nvinfo : EIATTR_KPARAM_INFO
	.align		4
.L_24:
        /*0008*/ 	.byte	0x04, 0x17
        /*000a*/ 	.short	(.L_26 - .L_25)
.L_25:
        /*000c*/ 	.word	0x00000000
        /*0010*/ 	.short	0x0006
        /*0012*/ 	.short	0x0030
        /*0014*/ 	.byte	0x00, 0xf0, 0x11, 0x00


	//----- nvinfo : EIATTR_KPARAM_INFO
	.align		4
.L_26:
        /*0018*/ 	.byte	0x04, 0x17
        /*001a*/ 	.short	(.L_28 - .L_27)
.L_27:
        /*001c*/ 	.word	0x00000000
        /*0020*/ 	.short	0x0005
        /*0022*/ 	.short	0x0028
        /*0024*/ 	.byte	0x00, 0xf0, 0x21, 0x00


	//----- nvinfo : EIATTR_KPARAM_INFO
	.align		4
.L_28:
        /*0028*/ 	.byte	0x04, 0x17
        /*002a*/ 	.short	(.L_30 - .L_29)
.L_29:
        /*002c*/ 	.word	0x00000000
        /*0030*/ 	.short	0x0004
        /*0032*/ 	.short	0x0020
        /*0034*/ 	.byte	0x00, 0xf0, 0x21, 0x00


	//----- nvinfo : EIATTR_KPARAM_INFO
	.align		4
.L_30:
        /*0038*/ 	.byte	0x04, 0x17
        /*003a*/ 	.short	(.L_32 - .L_31)
.L_31:
        /*003c*/ 	.word	0x00000000
        /*0040*/ 	.short	0x0003
        /*0042*/ 	.short	0x0018
        /*0044*/ 	.byte	0x00, 0xf5, 0x21, 0x00


	//----- nvinfo : EIATTR_KPARAM_INFO
	.align		4
.L_32:
        /*0048*/ 	.byte	0x04, 0x17
        /*004a*/ 	.short	(.L_34 - .L_33)
.L_33:
        /*004c*/ 	.word	0x00000000
        /*0050*/ 	.short	0x0002
        /*0052*/ 	.short	0x0010
        /*0054*/ 	.byte	0x00, 0xf5, 0x21, 0x00


	//----- nvinfo : EIATTR_KPARAM_INFO
	.align		4
.L_34:
        /*0058*/ 	.byte	0x04, 0x17
        /*005a*/ 	.short	(.L_36 - .L_35)
.L_35:
        /*005c*/ 	.word	0x00000000
        /*0060*/ 	.short	0x0001
        /*0062*/ 	.short	0x0008
        /*0064*/ 	.byte	0x00, 0xf5, 0x21, 0x00


	//----- nvinfo : EIATTR_KPARAM_INFO
	.align		4
.L_36:
        /*0068*/ 	.byte	0x04, 0x17
        /*006a*/ 	.short	(.L_38 - .L_37)
.L_37:
        /*006c*/ 	.word	0x00000000
        /*0070*/ 	.short	0x0000
        /*0072*/ 	.short	0x0000
        /*0074*/ 	.byte	0x00, 0xf5, 0x21, 0x00


	//----- nvinfo : EIATTR_SPARSE_MMA_MASK
	.align		4
.L_38:
        /*0078*/ 	.byte	0x03, 0x50
        /*007a*/ 	.short	0x0000


	//----- nvinfo : EIATTR_MAXREG_COUNT
	.align		4
        /*007c*/ 	.byte	0x03, 0x1b
        /*007e*/ 	.short	0x00ff


	//----- nvinfo : EIATTR_NUM_BARRIERS
	.align		4
        /*0080*/ 	.byte	0x02, 0x4c
        /*0082*/ 	.byte	0x01
	.zero		1


	//----- nvinfo : EIATTR_EXTERNS
	.align		4
        /*0084*/ 	.byte	0x04, 0x0f
        /*0086*/ 	.short	(.L_40 - .L_39)


	//   ....[0]....
	.align		4
.L_39:
        /*0088*/ 	.word	index@(vprintf)


	//----- nvinfo : EIATTR_MERCURY_ISA_VERSION
	.align		4
.L_40:
        /*008c*/ 	.byte	0x03, 0x5f
        /*008e*/ 	.short	0x0101


	//----- nvinfo : EIATTR_VRC_CTA_INIT_COUNT
	.align		4
        /*0090*/ 	.byte	0x02, 0x4a
	.zero		1
	.zero		1


	//----- nvinfo : EIATTR_SYSCALL_OFFSETS
	.align		4
        /*0094*/ 	.byte	0x04, 0x46
        /*0096*/ 	.short	(.L_42 - .L_41)


	//   ....[0]....
.L_41:
        /*0098*/ 	.word	0x00000210


	//   ....[1]....
        /*009c*/ 	.word	0x000002b0


	//   ....[2]....
        /*00a0*/ 	.word	0x00000970


	//   ....[3]....
        /*00a4*/ 	.word	0x00000e30


	//   ....[4]....
        /*00a8*/ 	.word	0x000012f0


	//   ....[5]....
        /*00ac*/ 	.word	0x000017b0


	//   ....[6]....
        /*00b0*/ 	.word	0x00001e10


	//   ....[7]....
        /*00b4*/ 	.word	0x00002320


	//   ....[8]....
        /*00b8*/ 	.word	0x00002810


	//----- nvinfo : EIATTR_EXIT_INSTR_OFFSETS
	.align		4
.L_42:
        /*00bc*/ 	.byte	0x04, 0x1c
        /*00be*/ 	.short	(.L_44 - .L_43)


	//   ....[0]....
.L_43:
        /*00c0*/ 	.word	0x00002b20


	//   ....[1]....
        /*00c4*/ 	.word	0x000030b0


	//   ....[2]....
        /*00c8*/ 	.word	0x00003160


	//----- nvinfo : EIATTR_CRS_STACK_SIZE
	.align		4
.L_44:
        /*00cc*/ 	.byte	0x04, 0x1e
        /*00ce*/ 	.short	(.L_46 - .L_45)
.L_45:
        /*00d0*/ 	.word	0x00000000


	//----- nvinfo : EIATTR_CBANK_PARAM_SIZE
	.align		4
.L_46:
        /*00d4*/ 	.byte	0x03, 0x19
        /*00d6*/ 	.short	0x0034


	//----- nvinfo : EIATTR_PARAM_CBANK
	.align		4
        /*00d8*/ 	.byte	0x04, 0x0a
        /*00da*/ 	.short	(.L_48 - .L_47)
	.align		4
.L_47:
        /*00dc*/ 	.word	index@(.nv.constant0._Z11PDH_kernel2P10hist_entryPdS1_S1_xdi)
        /*00e0*/ 	.short	0x0380
        /*00e2*/ 	.short	0x0034


	//----- nvinfo : EIATTR_SW_WAR
	.align		4
.L_48:
        /*00e4*/ 	.byte	0x04, 0x36
        /*00e6*/ 	.short	(.L_50 - .L_49)
.L_49:
        /*00e8*/ 	.word	0x00000008
.L_50:


//--------------------- .nv.info._Z10PDH_kernelP10hist_entryPdS1_S1_xd --------------------------
	.section	.nv.info._Z10PDH_kernelP10hist_entryPdS1_S1_xd,"",@"SHT_CUDA_INFO"
	.sectionflags	@""
	.align	4


	//----- nvinfo : EIATTR_CUDA_API_VERSION
	.align		4
        /*0000*/ 	.byte	0x04, 0x37
        /*0002*/ 	.short	(.L_52 - .L_51)
.L_51:
        /*0004*/ 	.word	0x00000082


	//----- nvinfo : EIATTR_KPARAM_INFO
	.align		4
.L_52:
        /*0008*/ 	.byte	0x04, 0x17
        /*000a*/ 	.short	(.L_54 - .L_53)
.L_53:
        /*000c*/ 	.word	0x00000000
        /*0010*/ 	.short	0x0005
        /*0012*/ 	.short	0x0028
        /*0014*/ 	.byte	0x00, 0xf0, 0x21, 0x00


	//----- nvinfo : EIATTR_KPARAM_INFO
	.align		4
.L_54:
        /*0018*/ 	.byte	0x04, 0x17
        /*001a*/ 	.short	(.L_56 - .L_55)
.L_55:
        /*001c*/ 	.word	0x00000000
        /*0020*/ 	.short	0x0004
        /*0022*/ 	.short	0x0020
        /*0024*/ 	.byte	0x00, 0xf0, 0x21, 0x00


	//----- nvinfo : EIATTR_KPARAM_INFO
	.align		4
.L_56:
        /*0028*/ 	.byte	0x04, 0x17
        /*002a*/ 	.short	(.L_58 - .L_57)
.L_57:
        /*002c*/ 	.word	0x00000000
        /*0030*/ 	.short	0x0003
        /*0032*/ 	.short	0x0018
        /*0034*/ 	.byte	0x00, 0xf5, 0x21, 0x00


	//----- nvinfo : EIATTR_KPARAM_INFO
	.align		4
.L_58:
        /*0038*/ 	.byte	0x04, 0x17
        /*003a*/ 	.short	(.L_60 - .L_59)
.L_59:
        /*003c*/ 	.word	0x00000000
        /*0040*/ 	.short	0x0002
        /*0042*/ 	.short	0x0010
        /*0044*/ 	.byte	0x00, 0xf5, 0x21, 0x00


	//----- nvinfo : EIATTR_KPARAM_INFO
	.align		4
.L_60:
        /*0048*/ 	.byte	0x04, 0x17
        /*004a*/ 	.short	(.L_62 - .L_61)
.L_61:
        /*004c*/ 	.word	0x00000000
        /*0050*/ 	.short	0x0001
        /*0052*/ 	.short	0x0008
        /*0054*/ 	.byte	0x00, 0xf5, 0x21, 0x00


	//----- nvinfo : EIATTR_KPARAM_INFO
	.align		4
.L_62:
        /*0058*/ 	.byte	0x04, 0x17
        /*005a*/ 	.short	(.L_64 - .L_63)
.L_63:
        /*005c*/ 	.word	0x00000000
        /*0060*/ 	.short	0x0000
        /*0062*/ 	.short	0x0000
        /*0064*/ 	.byte	0x00, 0xf5, 0x21, 0x00


	//----- nvinfo : EIATTR_SPARSE_MMA_MASK
	.align		4
.L_64:
        /*0068*/ 	.byte	0x03, 0x50
        /*006a*/ 	.short	0x0000


	//----- nvinfo : EIATTR_MAXREG_COUNT
	.align		4
        /*006c*/ 	.byte	0x03, 0x1b
        /*006e*/ 	.short	0x00ff


	//----- nvinfo : EIATTR_MERCURY_ISA_VERSION
	.align		4
        /*0070*/ 	.byte	0x03, 0x5f
        /*0072*/ 	.short	0x0101


	//----- nvinfo : EIATTR_VRC_CTA_INIT_COUNT
	.align		4
        /*0074*/ 	.byte	0x02, 0x4a
	.zero		1
	.zero		1


	//----- nvinfo : EIATTR_EXIT_INSTR_OFFSETS
	.align		4
        /*0078*/ 	.byte	0x04, 0x1c
        /*007a*/ 	.short	(.L_66 - .L_65)


	//   ....[0]....
.L_65:
        /*007c*/ 	.word	0x00000090


	//   ....[1]....
        /*0080*/ 	.word	0x000000e0


	//   ....[2]....
        /*0084*/ 	.word	0x000006c0


	//----- nvinfo : EIATTR_CRS_STACK_SIZE
	.align		4
.L_66:
        /*0088*/ 	.byte	0x04, 0x1e
        /*008a*/ 	.short	(.L_68 - .L_67)
.L_67:
        /*008c*/ 	.word	0x00000000


	//----- nvinfo : EIATTR_CBANK_PARAM_SIZE
	.align		4
.L_68:
        /*0090*/ 	.byte	0x03, 0x19
        /*0092*/ 	.short	0x0030


	//----- nvinfo : EIATTR_PARAM_CBANK
	.align		4
        /*0094*/ 	.byte	0x04, 0x0a
        /*0096*/ 	.short	(.L_70 - .L_69)
	.align		4
.L_69:
        /*0098*/ 	.word	index@(.nv.constant0._Z10PDH_kernelP10hist_entryPdS1_S1_xd)
        /*009c*/ 	.short	0x0380
        /*009e*/ 	.short	0x0030


	//----- nvinfo : EIATTR_SW_WAR
	.align		4
.L_70:
        /*00a0*/ 	.byte	0x04, 0x36
        /*00a2*/ 	.short	(.L_72 - .L_71)
.L_71:
        /*00a4*/ 	.word	0x00000008
.L_72:


//--------------------- .nv.callgraph             --------------------------
	.section	.nv.callgraph,"",@"SHT_CUDA_CALLGRAPH"
	.align	4
	.sectionentsize	8
	.align		4
        /*0000*/ 	.word	0x00000000
	.align		4
        /*0004*/ 	.word	0xffffffff
	.align		4
        /*0008*/ 	.word	index@(_Z11PDH_kernel2P10hist_entryPdS1_S1_xdi)
	.align		4
        /*000c*/ 	.word	index@(vprintf)
	.align		4
        /*0010*/ 	.word	0x00000000
	.align		4
        /*0014*/ 	.word	0xfffffffe
	.align		4
        /*0018*/ 	.word	0x00000000
	.align		4
        /*001c*/ 	.word	0xfffffffd
	.align		4
        /*0020*/ 	.word	0x00000000
	.align		4
        /*0024*/ 	.word	0xfffffffc


//--------------------- .nv.constant4             --------------------------
	.section	.nv.constant4,"a",@progbits
	.align	8
	.align		8
.nv.constant4:
        /*0000*/ 	.dword	vprintf
	.align		8
        /*0008*/ 	.dword	$str
	.align		8
        /*0010*/ 	.dword	$str$1
	.align		8
        /*0018*/ 	.dword	$str$2


//--------------------- .text._Z11PDH_kernel2P10hist_entryPdS1_S1_xdi --------------------------
	.section	.text._Z11PDH_kernel2P10hist_entryPdS1_S1_xdi,"ax",@progbits
	.align	128
        .global         _Z11PDH_kernel2P10hist_entryPdS1_S1_xdi
        .type           _Z11PDH_kernel2P10hist_entryPdS1_S1_xdi,@function
        .size           _Z11PDH_kernel2P10hist_entryPdS1_S1_xdi,(.L_x_85 - _Z11PDH_kernel2P10hist_entryPdS1_S1_xdi)
        .other          _Z11PDH_kernel2P10hist_entryPdS1_S1_xdi,@"STO_CUDA_ENTRY STV_DEFAULT"
_Z11PDH_kernel2P10hist_entryPdS1_S1_xdi:
.text._Z11PDH_kernel2P10hist_entryPdS1_S1_xdi:
[----:B------:R-:W0:Y:S01]  /*0000*/  LDC R1, c[0x0][0x37c] ;  /* 0x0000df00ff017b82 */ /* 0x000e220000000800 */
[----:B------:R-:W1:Y:S01]  /*0010*/  S2R R27, SR_TID.X ;  /* 0x00000000001b7919 */ /* 0x000e620000002100 */
[----:B------:R-:W2:Y:S06]  /*0020*/  LDCU UR5, c[0x0][0x2fc] ;  /* 0x00005f80ff0577ac */ /* 0x000eac0008000800 */
[----:B------:R-:W1:Y:S01]  /*0030*/  S2UR UR38, SR_CTAID.X ;  /* 0x00000000002679c3 */ /* 0x000e620000002500 */
[----:B0-----:R-:W-:Y:S01]  /*0040*/  VIADD R1, R1, 0xfffffff8 ;  /* 0xfffffff801017836 */ /* 0x001fe20000000000 */
[----:B------:R-:W0:Y:S06]  /*0050*/  LDCU.64 UR36, c[0x0][0x358] ;  /* 0x00006b00ff2477ac */ /* 0x000e2c0008000a00 */
[----:B------:R-:W1:Y:S08]  /*0060*/  LDC R28, c[0x0][0x360] ;  /* 0x0000d800ff1c7b82 */ /* 0x000e700000000800 */
[----:B------:R-:W3:Y:S08]  /*0070*/  LDC.64 R24, c[0x0][0x388] ;  /* 0x0000e200ff187b82 */ /* 0x000ef00000000a00 */
[----:B------:R-:W4:Y:S08]  /*0080*/  LDC.64 R22, c[0x0][0x390] ;  /* 0x0000e400ff167b82 */ /* 0x000f300000000a00 */
[----:B------:R-:W2:Y:S01]  /*0090*/  LDC.64 R18, c[0x0][0x398] ;  /* 0x0000e600ff127b82 */ /* 0x000ea20000000a00 */
[----:B-1----:R-:W-:-:S04]  /*00a0*/  IMAD R3, R28, UR38, R27 ;  /* 0x000000261c037c24 */ /* 0x002fc8000f8e021b */
[----:B---3--:R-:W-:-:S06]  /*00b0*/  IMAD.WIDE R24, R3, 0x8, R24 ;  /* 0x0000000803187825 */ /* 0x008fcc00078e0218 */
[----:B0-----:R-:W5:Y:S01]  /*00c0*/  LDG.E.64 R24, desc[UR36][R24.64] ;  /* 0x0000002418187981 */ /* 0x001f62000c1e1b00 */
[----:B----4-:R-:W-:-:S06]  /*00d0*/  IMAD.WIDE R22, R3, 0x8, R22 ;  /* 0x0000000803167825 */ /* 0x010fcc00078e0216 */
[----:B------:R-:W5:Y:S01]  /*00e0*/  LDG.E.64 R22, desc[UR36][R22.64] ;  /* 0x0000002416167981 */ /* 0x000f62000c1e1b00 */
[----:B--2---:R-:W-:-:S06]  /*00f0*/  IMAD.WIDE R18, R3, 0x8, R18 ;  /* 0x0000000803127825 */ /* 0x004fcc00078e0212 */
[----:B------:R-:W5:Y:S01]  /*0100*/  LDG.E.64 R18, desc[UR36][R18.64] ;  /* 0x0000002412127981 */ /* 0x000f62000c1e1b00 */
[----:B------:R-:W0:Y:S01]  /*0110*/  LDCU UR4, c[0x0][0x2f8] ;  /* 0x00005f00ff0477ac */ /* 0x000e220008000800 */
[----:B------:R-:W-:Y:S01]  /*0120*/  LOP3.LUT P0, RZ, R27, UR38, RZ, 0xfc, !PT ;  /* 0x000000261bff7c12 */ /* 0x000fe2000f80fcff */
[----:B------:R-:W-:Y:S01]  /*0130*/  BSSY.RECONVERGENT B6, `(.L_x_0) ;  /* 0x0000019000067945 */ /* 0x000fe20003800200 */
[----:B0-----:R-:W-:-:S05]  /*0140*/  IADD3 R2, P1, PT, R1, UR4, RZ ;  /* 0x0000000401027c10 */ /* 0x001fca000ff3e0ff */
[----:B------:R-:W-:-:S06]  /*0150*/  IMAD.X R26, RZ, RZ, UR5, P1 ;  /* 0x00000005ff1a7e24 */ /* 0x000fcc00088e06ff */
[----:B------:R-:W-:Y:S05]  /*0160*/  @P0 BRA `(.L_x_1) ;  /* 0x0000000000540947 */ /* 0x000fea0003800000 */
[----:B------:R-:W-:Y:S01]  /*0170*/  IMAD.MOV.U32 R0, RZ, RZ, 0x100 ;  /* 0x00000100ff007424 */ /* 0x000fe200078e00ff */
[----:B------:R-:W-:Y:S01]  /*0180*/  MOV R16, 0x0 ;  /* 0x0000000000107802 */ /* 0x000fe20000000f00 */
[----:B------:R-:W0:Y:S01]  /*0190*/  LDCU.64 UR4, c[0x4][0x8] ;  /* 0x01000100ff0477ac */ /* 0x000e220008000a00 */
[----:B------:R-:W-:Y:S02]  /*01a0*/  IMAD.MOV.U32 R6, RZ, RZ, R2 ;  /* 0x000000ffff067224 */ /* 0x000fe400078e0002 */
[----:B------:R1:W-:Y:S01]  /*01b0*/  STL [R1], R0 ;  /* 0x0000000001007387 */ /* 0x0003e20000100800 */
[----:B------:R1:W2:Y:S01]  /*01c0*/  LDC.64 R8, c[0x4][R16] ;  /* 0x0100000010087b82 */ /* 0x0002a20000000a00 */
[----:B------:R-:W-:Y:S01]  /*01d0*/  IMAD.MOV.U32 R7, RZ, RZ, R26 ;  /* 0x000000ffff077224 */ /* 0x000fe200078e001a */
[----:B0-----:R-:W-:Y:S01]  /*01e0*/  MOV R4, UR4 ;  /* 0x0000000400047c02 */ /* 0x001fe20008000f00 */
[----:B-1----:R-:W-:-:S07]  /*01f0*/  IMAD.U32 R5, RZ, RZ, UR5 ;  /* 0x00000005ff057e24 */ /* 0x002fce000f8e00ff */
[----:B------:R-:W-:-:S07]  /*0200*/  LEPC R20, `(.L_x_2) ;  /* 0x000000001014794e */ /* 0x000fce0000000000 */
[----:B--2--5:R-:W-:Y:S05]  /*0210*/  CALL.ABS.NOINC R8 ;  /* 0x0000000008007343 */ /* 0x024fea0003c00000 */
.L_x_2:
[----:B------:R-:W0:Y:S01]  /*0220*/  LDC R0, c[0x0][0x370] ;  /* 0x0000dc00ff007b82 */ /* 0x000e220000000800 */
[----:B------:R-:W1:Y:S01]  /*0230*/  LDCU.64 UR4, c[0x4][0x10] ;  /* 0x01000200ff0477ac */ /* 0x000e620008000a00 */
[----:B------:R-:W-:Y:S02]  /*0240*/  IMAD.MOV.U32 R6, RZ, RZ, R2 ;  /* 0x000000ffff067224 */ /* 0x000fe400078e0002 */
[----:B------:R-:W-:-:S04]  /*0250*/  IMAD.MOV.U32 R7, RZ, RZ, R26 ;  /* 0x000000ffff077224 */ /* 0x000fc800078e001a */
[----:B------:R-:W2:Y:S01]  /*0260*/  LDC.64 R16, c[0x4][R16] ;  /* 0x0100000010107b82 */ /* 0x000ea20000000a00 */
[----:B-1----:R-:W-:Y:S01]  /*0270*/  MOV R4, UR4 ;  /* 0x0000000400047c02 */ /* 0x002fe20008000f00 */
[----:B------:R-:W-:Y:S01]  /*0280*/  IMAD.U32 R5, RZ, RZ, UR5 ;  /* 0x00000005ff057e24 */ /* 0x000fe2000f8e00ff */
[----:B0-----:R0:W-:Y:S06]  /*0290*/  STL [R1], R0 ;  /* 0x0000000001007387 */ /* 0x0011ec0000100800 */
[----:B------:R-:W-:-:S07]  /*02a0*/  LEPC R20, `(.L_x_1) ;  /* 0x000000001014794e */ /* 0x000fce0000000000 */
[----:B0-2---:R-:W-:Y:S05]  /*02b0*/  CALL.ABS.NOINC R16 ;  /* 0x0000000010007343 */ /* 0x005fea0003c00000 */
.L_x_1:
[----:B------:R-:W-:Y:S05]  /*02c0*/  BSYNC.RECONVERGENT B6 ;  /* 0x0000000000067941 */ /* 0x000fea0003800200 */
.L_x_0:
[----:B------:R-:W0:Y:S01]  /*02d0*/  LDC R29, c[0x0][0x370] ;  /* 0x0000dc00ff1d7b82 */ /* 0x000e220000000800 */
[----:B------:R-:W-:Y:S01]  /*02e0*/  UIADD3 UR7, UPT, UPT, UR38, 0x1, URZ ;  /* 0x0000000126077890 */ /* 0x000fe2000fffe0ff */
[----:B------:R-:W-:Y:S02]  /*02f0*/  UMOV UR4, 0x400 ;  /* 0x0000040000047882 */ /* 0x000fe40000000000 */
[----:B------:R-:W-:-:S04]  /*0300*/  UIADD3 UR5, UPT, UPT, UR4, 0x800, URZ ;  /* 0x0000080004057890 */ /* 0x000fc8000fffe0ff */
[----:B------:R-:W1:Y:S08]  /*0310*/  S2UR UR6, SR_CgaCtaId ;  /* 0x00000000000679c3 */ /* 0x000e700000008800 */
[----:B------:R-:W2:Y:S08]  /*0320*/  LDC R30, c[0x0][0x3a8] ;  /* 0x0000ea00ff1e7b82 */ /* 0x000eb00000000800 */
[----:B------:R-:W3:Y:S01]  /*0330*/  LDC R31, c[0x0][0x3ac] ;  /* 0x0000eb00ff1f7b82 */ /* 0x000ee20000000800 */
[----:B0-----:R-:W-:Y:S01]  /*0340*/  ISETP.LE.U32.AND P0, PT, R29, UR7, PT ;  /* 0x000000071d007c0c */ /* 0x001fe2000bf03070 */
[----:B-1----:R-:W-:-:S02]  /*0350*/  ULEA UR8, UR6, UR4, 0x18 ;  /* 0x0000000406087291 */ /* 0x002fc4000f8ec0ff */
[----:B------:R-:W-:Y:S02]  /*0360*/  UIADD3 UR4, UPT, UPT, UR4, 0x1000, URZ ;  /* 0x0000100004047890 */ /* 0x000fe4000fffe0ff */
[----:B------:R-:W-:Y:S02]  /*0370*/  ULEA UR5, UR6, UR5, 0x18 ;  /* 0x0000000506057291 */ /* 0x000fe4000f8ec0ff */
[----:B------:R-:W-:Y:S01]  /*0380*/  ULEA UR4, UR6, UR4, 0x18 ;  /* 0x0000000406047291 */ /* 0x000fe2000f8ec0ff */
[----:B------:R-:W-:-:S03]  /*0390*/  LEA R32, R27, UR8, 0x3 ;  /* 0x000000081b207c11 */ /* 0x000fc6000f8e18ff */
[C---:B------:R-:W-:Y:S02]  /*03a0*/  LEA R33, R27.reuse, UR5, 0x3 ;  /* 0x000000051b217c11 */ /* 0x040fe4000f8e18ff */
[----:B------:R-:W-:Y:S01]  /*03b0*/  LEA R34, R27, UR4, 0x3 ;  /* 0x000000041b227c11 */ /* 0x000fe2000f8e18ff */
[----:B------:R-:W-:Y:S06]  /*03c0*/  @P0 BRA `(.L_x_3) ;  /* 0x0000002400900947 */ /* 0x000fec0003800000 */
[----:B------:R-:W-:-:S07]  /*03d0*/  MOV R36, UR7 ;  /* 0x0000000700247c02 */ /* 0x000fce0008000f00 */
.L_x_49:
[----:B0-----:R-:W0:Y:S01]  /*03e0*/  LDC.64 R4, c[0x0][0x388] ;  /* 0x0000e200ff047b82 */ /* 0x001e220000000a00 */
[----:B------:R-:W-:-:S07]  /*03f0*/  IMAD R3, R28, R36, R27 ;  /* 0x000000241c037224 */ /* 0x000fce00078e021b */
[----:B-1234-:R-:W1:Y:S08]  /*0400*/  LDC.64 R6, c[0x0][0x390] ;  /* 0x0000e400ff067b82 */ /* 0x01ee700000000a00 */
[----:B------:R-:W4:Y:S01]  /*0410*/  LDC.64 R8, c[0x0][0x398] ;  /* 0x0000e600ff087b82 */ /* 0x000f220000000a00 */
[----:B0-----:R-:W-:-:S06]  /*0420*/  IMAD.WIDE.U32 R4, R3, 0x8, R4 ;  /* 0x0000000803047825 */ /* 0x001fcc00078e0004 */
[----:B------:R-:W2:Y:S01]  /*0430*/  LDG.E.64 R4, desc[UR36][R4.64] ;  /* 0x0000002404047981 */ /* 0x000ea2000c1e1b00 */
[----:B-1----:R-:W-:-:S06]  /*0440*/  IMAD.WIDE.U32 R6, R3, 0x8, R6 ;  /* 0x0000000803067825 */ /* 0x002fcc00078e0006 */
[----:B------:R-:W3:Y:S01]  /*0450*/  LDG.E.64 R6, desc[UR36][R6.64] ;  /* 0x0000002406067981 */ /* 0x000ee2000c1e1b00 */
[----:B----4-:R-:W-:-:S06]  /*0460*/  IMAD.WIDE.U32 R8, R3, 0x8, R8 ;  /* 0x0000000803087825 */ /* 0x010fcc00078e0008 */
[----:B------:R-:W4:Y:S01]  /*0470*/  LDG.E.64 R8, desc[UR36][R8.64] ;  /* 0x0000002408087981 */ /* 0x000f22000c1e1b00 */
[----:B------:R-:W-:Y:S05]  /*0480*/  YIELD ;  /* 0x0000000000007946 */ /* 0x000fea0003800000 */
[----:B------:R-:W-:Y:S05]  /*0490*/  WARPSYNC.ALL ;  /* 0x0000000000007948 */ /* 0x000fea0003800000 */
[----:B------:R-:W-:Y:S01]  /*04a0*/  ISETP.GE.U32.AND P0, PT, R28, 0x4, PT ;  /* 0x000000041c00780c */ /* 0x000fe20003f06070 */
[----:B--2---:R0:W-:Y:S04]  /*04b0*/  STS.64 [R32], R4 ;  /* 0x0000000420007388 */ /* 0x0041e80000000a00 */
[----:B---3--:R0:W-:Y:S04]  /*04c0*/  STS.64 [R33], R6 ;  /* 0x0000000621007388 */ /* 0x0081e80000000a00 */
[----:B----4-:R0:W-:Y:S01]  /*04d0*/  STS.64 [R34], R8 ;  /* 0x0000000822007388 */ /* 0x0101e20000000a00 */
[----:B------:R-:W-:Y:S01]  /*04e0*/  VIADD R36, R36, 0x1 ;  /* 0x0000000124247836 */ /* 0x000fe20000000000 */
[----:B------:R-:W-:Y:S01]  /*04f0*/  BAR.SYNC.DEFER_BLOCKING 0x0 ;  /* 0x0000000000007b1d */ /* 0x000fe20000010000 */
[----:B------:R-:W-:-:S03]  /*0500*/  IMAD.MOV.U32 R0, RZ, RZ, RZ ;  /* 0x000000ffff007224 */ /* 0x000fc600078e00ff */
[----:B------:R-:W-:-:S04]  /*0510*/  ISETP.NE.AND P1, PT, R36, R29, PT ;  /* 0x0000001d2400720c */ /* 0x000fc80003f25270 */
[----:B------:R-:W-:Y:S01]  /*0520*/  P2R R40, PR, RZ, 0x2 ;  /* 0x00000002ff287803 */ /* 0x000fe20000000000 */
[----:B------:R-:W-:Y:S08]  /*0530*/  @!P0 BRA `(.L_x_4) ;  /* 0x0000001400308947 */ /* 0x000ff00003800000 */
[----:B------:R-:W1:Y:S01]  /*0540*/  S2UR UR5, SR_CgaCtaId ;  /* 0x00000000000579c3 */ /* 0x000e620000008800 */
[----:B------:R-:W-:Y:S01]  /*0550*/  UMOV UR4, 0x400 ;  /* 0x0000040000047882 */ /* 0x000fe20000000000 */
[----:B------:R-:W-:Y:S01]  /*0560*/  LOP3.LUT R35, R28, 0xfffffffc, RZ, 0xc0, !PT ;  /* 0xfffffffc1c237812 */ /* 0x000fe200078ec0ff */
[----:B------:R-:W-:Y:S01]  /*0570*/  UIADD3 UR7, UPT, UPT, UR4, 0x800, URZ ;  /* 0x0000080004077890 */ /* 0x000fe2000fffe0ff */
[----:B------:R-:W-:Y:S01]  /*0580*/  BSSY B6, `(.L_x_4) ;  /* 0x0000147000067945 */ /* 0x000fe20003800000 */
[----:B------:R-:W-:Y:S02]  /*0590*/  UIADD3 UR8, UPT, UPT, UR4, 0x1000, URZ ;  /* 0x0000100004087890 */ /* 0x000fe4000fffe0ff */
[----:B------:R-:W-:Y:S01]  /*05a0*/  IMAD.MOV R35, RZ, RZ, -R35 ;  /* 0x000000ffff237224 */ /* 0x000fe200078e0a23 */
[----:B------:R-:W2:Y:S01]  /*05b0*/  LDCU UR39, c[0x0][0x3ac] ;  /* 0x00007580ff2777ac */ /* 0x000ea20008000800 */
[----:B-1----:R-:W-:Y:S02]  /*05c0*/  ULEA UR6, UR5, UR4, 0x18 ;  /* 0x0000000405067291 */ /* 0x002fe4000f8ec0ff */
[----:B------:R-:W-:-:S02]  /*05d0*/  ULEA UR7, UR5, UR7, 0x18 ;  /* 0x0000000705077291 */ /* 0x000fc4000f8ec0ff */
[----:B------:R-:W-:Y:S02]  /*05e0*/  UIADD3 UR4, UPT, UPT, UR6, 0x10, URZ ;  /* 0x0000001006047890 */ /* 0x000fe4000fffe0ff */
[----:B------:R-:W-:Y:S02]  /*05f0*/  ULEA UR6, UR5, UR8, 0x18 ;  /* 0x0000000805067291 */ /* 0x000fe4000f8ec0ff */
[----:B------:R-:W-:Y:S02]  /*0600*/  UIADD3 UR5, UPT, UPT, UR7, 0x10, URZ ;  /* 0x0000001007057890 */ /* 0x000fe4000fffe0ff */
[----:B------:R-:W-:Y:S01]  /*0610*/  UIADD3 UR6, UPT, UPT, UR6, 0x10, URZ ;  /* 0x0000001006067890 */ /* 0x000fe2000fffe0ff */
[----:B------:R-:W-:-:S03]  /*0620*/  MOV R37, UR4 ;  /* 0x0000000400257c02 */ /* 0x000fc60008000f00 */
[----:B------:R-:W-:Y:S02]  /*0630*/  IMAD.U32 R38, RZ, RZ, UR5 ;  /* 0x00000005ff267e24 */ /* 0x000fe4000f8e00ff */
[----:B--2---:R-:W-:-:S07]  /*0640*/  IMAD.U32 R39, RZ, RZ, UR6 ;  /* 0x00000006ff277e24 */ /* 0x004fce000f8e00ff */
.L_x_29:
[----:B01----:R-:W0:Y:S01]  /*0650*/  LDS.64 R8, [R38+-0x10] ;  /* 0xfffff00026087984 */ /* 0x003e220000000a00 */
[----:B------:R-:W-:Y:S01]  /*0660*/  ISETP.NE.AND P1, PT, R27, RZ, PT ;  /* 0x000000ff1b00720c */ /* 0x000fe20003f25270 */
[----:B------:R-:W-:Y:S05]  /*0670*/  YIELD ;  /* 0x0000000000007946 */ /* 0x000fea0003800000 */
[----:B------:R-:W1:Y:S01]  /*0680*/  LDS.64 R4, [R37+-0x10] ;  /* 0xfffff00025047984 */ /* 0x000e620000000a00 */
[----:B------:R-:W-:Y:S01]  /*0690*/  BSSY.RECONVERGENT B0, `(.L_x_5) ;  /* 0x0000021000007945 */ /* 0x000fe20003800200 */
[----:B------:R-:W-:Y:S02]  /*06a0*/  P2R R0, PR, RZ, 0x2 ;  /* 0x00000002ff007803 */ /* 0x000fe40000000000 */
[----:B------:R-:W2:Y:S01]  /*06b0*/  LDS.64 R6, [R39+-0x10] ;  /* 0xfffff00027067984 */ /* 0x000ea20000000a00 */
[----:B0----5:R-:W-:-:S02]  /*06c0*/  DADD R8, R22, -R8 ;  /* 0x0000000016087229 */ /* 0x021fc40000000808 */
[----:B-1----:R-:W-:-:S06]  /*06d0*/  DADD R4, R24, -R4 ;  /* 0x0000000018047229 */ /* 0x002fcc0000000804 */
[----:B------:R-:W-:Y:S02]  /*06e0*/  DMUL R8, R8, R8 ;  /* 0x0000000808087228 */ /* 0x000fe40000000000 */
[----:B--2---:R-:W-:-:S06]  /*06f0*/  DADD R6, R18, -R6 ;  /* 0x0000000012067229 */ /* 0x004fcc0000000806 */
[----:B------:R-:W-:Y:S01]  /*0700*/  DFMA R8, R4, R4, R8 ;  /* 0x000000040408722b */ /* 0x000fe20000000008 */
[----:B------:R-:W-:Y:S01]  /*0710*/  MOV R4, 0x0 ;  /* 0x0000000000047802 */ /* 0x000fe20000000f00 */
[----:B------:R-:W-:-:S06]  /*0720*/  IMAD.MOV.U32 R5, RZ, RZ, 0x3fd80000 ;  /* 0x3fd80000ff057424 */ /* 0x000fcc00078e00ff */
[----:B------:R-:W-:-:S06]  /*0730*/  DFMA R12, R6, R6, R8 ;  /* 0x00000006060c722b */ /* 0x000fcc0000000008 */
[----:B------:R-:W0:Y:S04]  /*0740*/  MUFU.RSQ64H R9, R13 ;  /* 0x0000000d00097308 */ /* 0x000e280000001c00 */
[----:B------:R-:W-:-:S05]  /*0750*/  VIADD R8, R13, 0xfcb00000 ;  /* 0xfcb000000d087836 */ /* 0x000fca0000000000 */
[----:B------:R-:W-:Y:S01]  /*0760*/  ISETP.GE.U32.AND P0, PT, R8, 0x7ca00000, PT ;  /* 0x7ca000000800780c */ /* 0x000fe20003f06070 */
[----:B0-----:R-:W-:-:S08]  /*0770*/  DMUL R6, R8, R8 ;  /* 0x0000000808067228 */ /* 0x001fd00000000000 */
[----:B------:R-:W-:-:S08]  /*0780*/  DFMA R6, R12, -R6, 1 ;  /* 0x3ff000000c06742b */ /* 0x000fd00000000806 */
[----:B------:R-:W-:Y:S02]  /*0790*/  DFMA R4, R6, R4, 0.5 ;  /* 0x3fe000000604742b */ /* 0x000fe40000000004 */
[----:B------:R-:W-:-:S08]  /*07a0*/  DMUL R10, R8, R6 ;  /* 0x00000006080a7228 */ /* 0x000fd00000000000 */
[----:B------:R-:W-:-:S08]  /*07b0*/  DFMA R10, R4, R10, R8 ;  /* 0x0000000a040a722b */ /* 0x000fd00000000008 */
[----:B------:R-:W-:Y:S02]  /*07c0*/  DMUL R14, R12, R10 ;  /* 0x0000000a0c0e7228 */ /* 0x000fe40000000000 */
[----:B------:R-:W-:Y:S02]  /*07d0*/  VIADD R5, R11, 0xfff00000 ;  /* 0xfff000000b057836 */ /* 0x000fe40000000000 */
[----:B------:R-:W-:-:S04]  /*07e0*/  IMAD.MOV.U32 R4, RZ, RZ, R10 ;  /* 0x000000ffff047224 */ /* 0x000fc800078e000a */
[----:B------:R-:W-:-:S08]  /*07f0*/  DFMA R6, R14, -R14, R12 ;  /* 0x8000000e0e06722b */ /* 0x000fd0000000000c */
[----:B------:R-:W-:Y:S01]  /*0800*/  DFMA R16, R6, R4, R14 ;  /* 0x000000040610722b */ /* 0x000fe2000000000e */
[----:B------:R-:W-:Y:S10]  /*0810*/  @!P0 BRA `(.L_x_6) ;  /* 0x0000000000208947 */ /* 0x000ff40003800000 */
[----:B------:R-:W-:Y:S01]  /*0820*/  IMAD.MOV.U32 R0, RZ, RZ, R14 ;  /* 0x000000ffff007224 */ /* 0x000fe200078e000e */
[----:B------:R-:W-:Y:S01]  /*0830*/  MOV R9, R13 ;  /* 0x0000000d00097202 */ /* 0x000fe20000000f00 */
[----:B------:R-:W-:Y:S01]  /*0840*/  IMAD.MOV.U32 R11, RZ, RZ, R7 ;  /* 0x000000ffff0b7224 */ /* 0x000fe200078e0007 */
[----:B------:R-:W-:Y:S01]  /*0850*/  MOV R14, 0x880 ;  /* 0x00000880000e7802 */ /* 0x000fe20000000f00 */
[----:B------:R-:W-:-:S07]  /*0860*/  IMAD.MOV.U32 R3, RZ, RZ, R15 ;  /* 0x000000ffff037224 */ /* 0x000fce00078e000f */
[----:B------:R-:W-:Y:S05]  /*0870*/  CALL.REL.NOINC `($__internal_1_$__cuda_sm20_dsqrt_rn_f64_mediumpath_v1) ;  /* 0x0000002c00ac7944 */ /* 0x000fea0003c00000 */
[----:B------:R-:W-:Y:S01]  /*0880*/  MOV R16, R4 ;  /* 0x0000000400107202 */ /* 0x000fe20000000f00 */
[----:B------:R-:W-:-:S07]  /*0890*/  IMAD.MOV.U32 R17, RZ, RZ, R5 ;  /* 0x000000ffff117224 */ /* 0x000fce00078e0005 */
.L_x_6:
[----:B------:R-:W-:Y:S05]  /*08a0*/  BSYNC.RECONVERGENT B0 ;  /* 0x0000000000007941 */ /* 0x000fea0003800200 */
.L_x_5:
[----:B------:R-:W-:Y:S01]  /*08b0*/  ISETP.NE.AND P0, PT, R27, RZ, PT ;  /* 0x000000ff1b00720c */ /* 0x000fe20003f05270 */
[----:B------:R-:W-:-:S12]  /*08c0*/  BSSY.RECONVERGENT B7, `(.L_x_7) ;  /* 0x000000c000077945 */ /* 0x000fd80003800200 */
[----:B------:R-:W-:Y:S05]  /*08d0*/  @P0 BRA `(.L_x_8) ;  /* 0x0000000000280947 */ /* 0x000fea0003800000 */
[----:B------:R-:W-:Y:S01]  /*08e0*/  MOV R8, 0x0 ;  /* 0x0000000000087802 */ /* 0x000fe20000000f00 */
[----:B------:R0:W-:Y:S01]  /*08f0*/  STL.64 [R1], R16 ;  /* 0x0000001001007387 */ /* 0x0001e20000100a00 */
[----:B------:R-:W1:Y:S01]  /*0900*/  LDCU.64 UR4, c[0x4][0x18] ;  /* 0x01000300ff0477ac */ /* 0x000e620008000a00 */
[----:B------:R-:W-:Y:S01]  /*0910*/  MOV R6, R2 ;  /* 0x0000000200067202 */ /* 0x000fe20000000f00 */
[----:B------:R-:W-:Y:S02]  /*0920*/  IMAD.MOV.U32 R7, RZ, RZ, R26 ;  /* 0x000000ffff077224 */ /* 0x000fe400078e001a */
[----:B------:R-:W2:Y:S01]  /*0930*/  LDC.64 R8, c[0x4][R8] ;  /* 0x0100000008087b82 */ /* 0x000ea20000000a00 */
[----:B-1----:R-:W-:Y:S02]  /*0940*/  IMAD.U32 R4, RZ, RZ, UR4 ;  /* 0x00000004ff047e24 */ /* 0x002fe4000f8e00ff */
[----:B0-----:R-:W-:-:S07]  /*0950*/  IMAD.U32 R5, RZ, RZ, UR5 ;  /* 0x00000005ff057e24 */ /* 0x001fce000f8e00ff */
[----:B------:R-:W-:-:S07]  /*0960*/  LEPC R20, `(.L_x_8) ;  /* 0x000000001014794e */ /* 0x000fce0000000000 */
[----:B--2---:R-:W-:Y:S05]  /*0970*/  CALL.ABS.NOINC R8 ;  /* 0x0000000008007343 */ /* 0x004fea0003c00000 */
.L_x_8:
[----:B------:R-:W-:Y:S05]  /*0980*/  BSYNC.RECONVERGENT B7 ;  /* 0x0000000000077941 */ /* 0x000fea0003800200 */
.L_x_7:
[----:B------:R-:W0:Y:S01]  /*0990*/  LDC.64 R4, c[0x0][0x3a8] ;  /* 0x0000ea00ff047b82 */ /* 0x000e220000000a00 */
[----:B------:R-:W0:Y:S01]  /*09a0*/  MUFU.RCP64H R9, UR39 ;  /* 0x0000002700097d08 */ /* 0x000e220008001800 */
[----:B------:R-:W-:Y:S01]  /*09b0*/  IMAD.MOV.U32 R8, RZ, RZ, 0x1 ;  /* 0x00000001ff087424 */ /* 0x000fe200078e00ff */
[----:B------:R-:W-:Y:S01]  /*09c0*/  FSETP.GEU.AND P1, PT, |R17|, 6.5827683646048100446e-37, PT ;  /* 0x036000001100780b */ /* 0x000fe20003f2e200 */
[----:B------:R-:W-:Y:S04]  /*09d0*/  BSSY.RECONVERGENT B0, `(.L_x_9) ;  /* 0x0000010000007945 */ /* 0x000fe80003800200 */
[----:B0-----:R-:W-:-:S08]  /*09e0*/  DFMA R6, R8, -R4, 1 ;  /* 0x3ff000000806742b */ /* 0x001fd00000000804 */
[----:B------:R-:W-:-:S08]  /*09f0*/  DFMA R6, R6, R6, R6 ;  /* 0x000000060606722b */ /* 0x000fd00000000006 */
[----:B------:R-:W-:-:S08]  /*0a00*/  DFMA R6, R8, R6, R8 ;  /* 0x000000060806722b */ /* 0x000fd00000000008 */
[----:B------:R-:W-:-:S08]  /*0a10*/  DFMA R8, R6, -R4, 1 ;  /* 0x3ff000000608742b */ /* 0x000fd00000000804 */
[----:B------:R-:W-:-:S08]  /*0a20*/  DFMA R8, R6, R8, R6 ;  /* 0x000000080608722b */ /* 0x000fd00000000006 */
[----:B------:R-:W-:-:S08]  /*0a30*/  DMUL R6, R8, R16 ;  /* 0x0000001008067228 */ /* 0x000fd00000000000 */
[----:B------:R-:W-:-:S08]  /*0a40*/  DFMA R4, R6, -R4, R16 ;  /* 0x800000040604722b */ /* 0x000fd00000000010 */
[----:B------:R-:W-:-:S10]  /*0a50*/  DFMA R4, R8, R4, R6 ;  /* 0x000000040804722b */ /* 0x000fd40000000006 */
[----:B------:R-:W-:-:S05]  /*0a60*/  FFMA R0, RZ, UR39, R5 ;  /* 0x00000027ff007c23 */ /* 0x000fca0008000005 */
[----:B------:R-:W-:-:S13]  /*0a70*/  FSETP.GT.AND P0, PT, |R0|, 1.469367938527859385e-39, PT ;  /* 0x001000000000780b */ /* 0x000fda0003f04200 */
[----:B------:R-:W-:Y:S05]  /*0a80*/  @P0 BRA P1, `(.L_x_10) ;  /* 0x0000000000100947 */ /* 0x000fea0000800000 */
[----:B------:R-:W-:Y:S01]  /*0a90*/  IMAD.MOV.U32 R4, RZ, RZ, R16 ;  /* 0x000000ffff047224 */ /* 0x000fe200078e0010 */
[----:B------:R-:W-:Y:S02]  /*0aa0*/  MOV R5, R17 ;  /* 0x0000001100057202 */ /* 0x000fe40000000f00 */
[----:B------:R-:W-:-:S07]  /*0ab0*/  MOV R20, 0xad0 ;  /* 0x00000ad000147802 */ /* 0x000fce0000000f00 */
[----:B------:R-:W-:Y:S05]  /*0ac0*/  CALL.REL.NOINC `($__internal_0_$__cuda_sm20_div_rn_f64_full) ;  /* 0x0000002400a87944 */ /* 0x000fea0003c00000 */
.L_x_10:
[----:B------:R-:W-:Y:S05]  /*0ad0*/  BSYNC.RECONVERGENT B0 ;  /* 0x0000000000007941 */ /* 0x000fea0003800200 */
.L_x_9:
[----:B------:R-:W0:Y:S01]  /*0ae0*/  LDC.64 R6, c[0x0][0x380] ;  /* 0x0000e000ff067b82 */ /* 0x000e220000000a00 */
[----:B------:R-:W0:Y:S01]  /*0af0*/  F2I.F64.TRUNC R17, R4 ;  /* 0x0000000400117311 */ /* 0x000e22000030d100 */
[----:B------:R-:W1:Y:S01]  /*0b00*/  LDS.64 R10, [R38+-0x8] ;  /* 0xfffff800260a7984 */ /* 0x000e620000000a00 */
[----:B------:R-:W-:Y:S02]  /*0b10*/  IMAD.MOV.U32 R14, RZ, RZ, 0x1 ;  /* 0x00000001ff0e7424 */ /* 0x000fe400078e00ff */
[----:B------:R-:W-:Y:S01]  /*0b20*/  IMAD.MOV.U32 R15, RZ, RZ, 0x0 ;  /* 0x00000000ff0f7424 */ /* 0x000fe200078e00ff */
[----:B------:R-:W2:Y:S01]  /*0b30*/  LDS.64 R8, [R39+-0x8] ;  /* 0xfffff80027087984 */ /* 0x000ea20000000a00 */
[----:B0-----:R-:W-:-:S03]  /*0b40*/  IMAD.WIDE R16, R17, 0x8, R6 ;  /* 0x0000000811107825 */ /* 0x001fc600078e0206 */
[----:B------:R-:W0:Y:S01]  /*0b50*/  LDS.64 R6, [R37+-0x8] ;  /* 0xfffff80025067984 */ /* 0x000e220000000a00 */
[----:B------:R-:W-:Y:S01]  /*0b60*/  MOV R4, 0x0 ;  /* 0x0000000000047802 */ /* 0x000fe20000000f00 */
[----:B------:R-:W-:Y:S02]  /*0b70*/  IMAD.MOV.U32 R5, RZ, RZ, 0x3fd80000 ;  /* 0x3fd80000ff057424 */ /* 0x000fe400078e00ff */
[----:B------:R3:W-:Y:S01]  /*0b80*/  REDG.E.ADD.64.STRONG.GPU desc[UR36][R16.64], R14 ;  /* 0x0000000e1000798e */ /* 0x0007e2000c12e524 */
[----:B------:R-:W-:Y:S01]  /*0b90*/  BSSY.RECONVERGENT B0, `(.L_x_11) ;  /* 0x000001d000007945 */ /* 0x000fe20003800200 */
[----:B-1----:R-:W-:Y:S02]  /*0ba0*/  DADD R10, R22, -R10 ;  /* 0x00000000160a7229 */ /* 0x002fe4000000080a */
[----:B--2---:R-:W-:-:S06]  /*0bb0*/  DADD R8, R18, -R8 ;  /* 0x0000000012087229 */ /* 0x004fcc0000000808 */
[----:B------:R-:W-:Y:S02]  /*0bc0*/  DMUL R10, R10, R10 ;  /* 0x0000000a0a0a7228 */ /* 0x000fe40000000000 */
[----:B0-----:R-:W-:-:S08]  /*0bd0*/  DADD R6, R24, -R6 ;  /* 0x0000000018067229 */ /* 0x001fd00000000806 */
[----:B------:R-:W-:-:S08]  /*0be0*/  DFMA R10, R6, R6, R10 ;  /* 0x00000006060a722b */ /* 0x000fd0000000000a */
        /* <DEDUP_REMOVED lines=9> */
[----:B---3--:R-:W-:Y:S02]  /*0c80*/  DMUL R14, R12, R10 ;  /* 0x0000000a0c0e7228 */ /* 0x008fe40000000000 */
        /* <DEDUP_REMOVED lines=13> */
.L_x_12:
[----:B------:R-:W-:Y:S05]  /*0d60*/  BSYNC.RECONVERGENT B0 ;  /* 0x0000000000007941 */ /* 0x000fea0003800200 */
.L_x_11:
        /* <DEDUP_REMOVED lines=13> */
.L_x_14:
[----:B------:R-:W-:Y:S05]  /*0e40*/  BSYNC.RECONVERGENT B7 ;  /* 0x0000000000077941 */ /* 0x000fea0003800200 */
.L_x_13:
        /* <DEDUP_REMOVED lines=20> */
.L_x_16:
[----:B------:R-:W-:Y:S05]  /*0f90*/  BSYNC.RECONVERGENT B0 ;  /* 0x0000000000007941 */ /* 0x000fea0003800200 */
.L_x_15:
[----:B------:R-:W0:Y:S01]  /*0fa0*/  LDC.64 R6, c[0x0][0x380] ;  /* 0x0000e000ff067b82 */ /* 0x000e220000000a00 */
[----:B------:R-:W0:Y:S01]  /*0fb0*/  F2I.F64.TRUNC R17, R4 ;  /* 0x0000000400117311 */ /* 0x000e22000030d100 */
[----:B------:R-:W1:Y:S01]  /*0fc0*/  LDS.64 R10, [R38] ;  /* 0x00000000260a7984 */ /* 0x000e620000000a00 */
[----:B------:R-:W-:Y:S02]  /*0fd0*/  IMAD.MOV.U32 R14, RZ, RZ, 0x1 ;  /* 0x00000001ff0e7424 */ /* 0x000fe400078e00ff */
[----:B------:R-:W-:Y:S01]  /*0fe0*/  IMAD.MOV.U32 R15, RZ, RZ, 0x0 ;  /* 0x00000000ff0f7424 */ /* 0x000fe200078e00ff */
[----:B------:R-:W2:Y:S01]  /*0ff0*/  LDS.64 R8, [R39] ;  /* 0x0000000027087984 */ /* 0x000ea20000000a00 */
[----:B0-----:R-:W-:-:S03]  /*1000*/  IMAD.WIDE R16, R17, 0x8, R6 ;  /* 0x0000000811107825 */ /* 0x001fc600078e0206 */
[----:B------:R-:W0:Y:S01]  /*1010*/  LDS.64 R6, [R37] ;  /* 0x0000000025067984 */ /* 0x000e220000000a00 */
        /* <DEDUP_REMOVED lines=32> */
.L_x_18:
[----:B------:R-:W-:Y:S05]  /*1220*/  BSYNC.RECONVERGENT B0 ;  /* 0x0000000000007941 */ /* 0x000fea0003800200 */
.L_x_17:
        /* <DEDUP_REMOVED lines=13> */
.L_x_20:
[----:B------:R-:W-:Y:S05]  /*1300*/  BSYNC.RECONVERGENT B7 ;  /* 0x0000000000077941 */ /* 0x000fea0003800200 */
.L_x_19:
        /* <DEDUP_REMOVED lines=20> */
.L_x_22:
[----:B------:R-:W-:Y:S05]  /*1450*/  BSYNC.RECONVERGENT B0 ;  /* 0x0000000000007941 */ /* 0x000fea0003800200 */
.L_x_21:
[----:B------:R-:W0:Y:S01]  /*1460*/  LDC.64 R6, c[0x0][0x380] ;  /* 0x0000e000ff067b82 */ /* 0x000e220000000a00 */
[----:B------:R-:W0:Y:S01]  /*1470*/  F2I.F64.TRUNC R17, R4 ;  /* 0x0000000400117311 */ /* 0x000e22000030d100 */
[----:B------:R-:W1:Y:S01]  /*1480*/  LDS.64 R10, [R38+0x8] ;  /* 0x00000800260a7984 */ /* 0x000e620000000a00 */
[----:B------:R-:W-:Y:S02]  /*1490*/  IMAD.MOV.U32 R14, RZ, RZ, 0x1 ;  /* 0x00000001ff0e7424 */ /* 0x000fe400078e00ff */
[----:B------:R-:W-:Y:S01]  /*14a0*/  IMAD.MOV.U32 R15, RZ, RZ, 0x0 ;  /* 0x00000000ff0f7424 */ /* 0x000fe200078e00ff */
[----:B------:R-:W2:Y:S01]  /*14b0*/  LDS.64 R8, [R39+0x8] ;  /* 0x0000080027087984 */ /* 0x000ea20000000a00 */
[----:B0-----:R-:W-:-:S03]  /*14c0*/  IMAD.WIDE R16, R17, 0x8, R6 ;  /* 0x0000000811107825 */ /* 0x001fc600078e0206 */
[----:B------:R-:W0:Y:S01]  /*14d0*/  LDS.64 R6, [R37+0x8] ;  /* 0x0000080025067984 */ /* 0x000e220000000a00 */
        /* <DEDUP_REMOVED lines=32> */
.L_x_24:
[----:B------:R-:W-:Y:S05]  /*16e0*/  BSYNC.RECONVERGENT B0 ;  /* 0x0000000000007941 */ /* 0x000fea0003800200 */
.L_x_23:
        /* <DEDUP_REMOVED lines=13> */
.L_x_26:
[----:B------:R-:W-:Y:S05]  /*17c0*/  BSYNC.RECONVERGENT B7 ;  /* 0x0000000000077941 */ /* 0x000fea0003800200 */
.L_x_25:
        /* <DEDUP_REMOVED lines=14> */
[----:B------:R-:W-:Y:S02]  /*18b0*/  FSETP.GT.AND P0, PT, |R0|, 1.469367938527859385e-39, PT ;  /* 0x001000000000780b */ /* 0x000fe40003f04200 */
[----:B------:R-:W-:-:S11]  /*18c0*/  LOP3.LUT R0, R28, 0x7fc, RZ, 0xc0, !PT ;  /* 0x000007fc1c007812 */ /* 0x000fd600078ec0ff */
[----:B------:R-:W-:Y:S05]  /*18d0*/  @P0 BRA P1, `(.L_x_28) ;  /* 0x0000000000100947 */ /* 0x000fea0000800000 */
[----:B------:R-:W-:Y:S01]  /*18e0*/  IMAD.MOV.U32 R4, RZ, RZ, R16 ;  /* 0x000000ffff047224 */ /* 0x000fe200078e0010 */
[----:B------:R-:W-:Y:S02]  /*18f0*/  MOV R5, R17 ;  /* 0x0000001100057202 */ /* 0x000fe40000000f00 */
[----:B------:R-:W-:-:S07]  /*1900*/  MOV R20, 0x1920 ;  /* 0x0000192000147802 */ /* 0x000fce0000000f00 */
[----:B------:R-:W-:Y:S05]  /*1910*/  CALL.REL.NOINC `($__internal_0_$__cuda_sm20_div_rn_f64_full) ;  /* 0x0000001800147944 */ /* 0x000fea0003c00000 */
.L_x_28:
[----:B------:R-:W-:Y:S05]  /*1920*/  BSYNC.RECONVERGENT B0 ;  /* 0x0000000000007941 */ /* 0x000fea0003800200 */
.L_x_27:
[----:B------:R-:W0:Y:S01]  /*1930*/  LDC.64 R6, c[0x0][0x380] ;  /* 0x0000e000ff067b82 */ /* 0x000e220000000a00 */
[----:B------:R-:W0:Y:S01]  /*1940*/  F2I.F64.TRUNC R5, R4 ;  /* 0x0000000400057311 */ /* 0x000e22000030d100 */
[----:B------:R-:W-:Y:S02]  /*1950*/  VIADD R35, R35, 0x4 ;  /* 0x0000000423237836 */ /* 0x000fe40000000000 */
[----:B------:R-:W-:Y:S02]  /*1960*/  IMAD.MOV.U32 R8, RZ, RZ, 0x1 ;  /* 0x00000001ff087424 */ /* 0x000fe400078e00ff */
[----:B------:R-:W-:Y:S01]  /*1970*/  IMAD.MOV.U32 R9, RZ, RZ, 0x0 ;  /* 0x00000000ff097424 */ /* 0x000fe200078e00ff */
[----:B------:R-:W-:Y:S01]  /*1980*/  ISETP.NE.AND P0, PT, R35, RZ, PT ;  /* 0x000000ff2300720c */ /* 0x000fe20003f05270 */
[----:B------:R-:W-:Y:S01]  /*1990*/  VIADD R38, R38, 0x20 ;  /* 0x0000002026267836 */ /* 0x000fe20000000000 */
[----:B------:R-:W-:Y:S01]  /*19a0*/  IADD3 R37, PT, PT, R37, 0x20, RZ ;  /* 0x0000002025257810 */ /* 0x000fe20007ffe0ff */
[----:B------:R-:W-:-:S02]  /*19b0*/  VIADD R39, R39, 0x20 ;  /* 0x0000002027277836 */ /* 0x000fc40000000000 */
[----:B0-----:R-:W-:-:S05]  /*19c0*/  IMAD.WIDE R6, R5, 0x8, R6 ;  /* 0x0000000805067825 */ /* 0x001fca00078e0206 */
[----:B------:R1:W-:Y:S03]  /*19d0*/  REDG.E.ADD.64.STRONG.GPU desc[UR36][R6.64], R8 ;  /* 0x000000080600798e */ /* 0x0003e6000c12e524 */
[----:B------:R-:W-:Y:S05]  /*19e0*/  @P0 BRA `(.L_x_29) ;  /* 0xffffffec00180947 */ /* 0x000fea000383ffff */
[----:B------:R-:W-:Y:S05]  /*19f0*/  BSYNC B6 ;  /* 0x0000000000067941 */ /* 0x000fea0003800000 */
.L_x_4:
[----:B------:R-:W-:-:S04]  /*1a00*/  LOP3.LUT R16, R28, 0x3, RZ, 0xc0, !PT ;  /* 0x000000031c107812 */ /* 0x000fc800078ec0ff */
[----:B------:R-:W-:-:S13]  /*1a10*/  ISETP.NE.AND P0, PT, R16, RZ, PT ;  /* 0x000000ff1000720c */ /* 0x000fda0003f05270 */
[----:B------:R-:W-:Y:S05]  /*1a20*/  @!P0 BRA `(.L_x_30) ;  /* 0x0000000c00f08947 */ /* 0x000fea0003800000 */
[----:B------:R-:W2:Y:S01]  /*1a30*/  S2UR UR5, SR_CgaCtaId ;  /* 0x00000000000579c3 */ /* 0x000ea20000008800 */
[----:B------:R-:W-:Y:S01]  /*1a40*/  UMOV UR4, 0x400 ;  /* 0x0000040000047882 */ /* 0x000fe20000000000 */
[----:B------:R-:W-:Y:S01]  /*1a50*/  ISETP.NE.AND P1, PT, R27, RZ, PT ;  /* 0x000000ff1b00720c */ /* 0x000fe20003f25270 */
[----:B------:R-:W-:Y:S01]  /*1a60*/  UIADD3 UR6, UPT, UPT, UR4, 0x800, URZ ;  /* 0x0000080004067890 */ /* 0x000fe2000fffe0ff */
[----:B------:R-:W-:Y:S03]  /*1a70*/  BSSY.RECONVERGENT B0, `(.L_x_31) ;  /* 0x000002d000007945 */ /* 0x000fe60003800200 */
[----:B--2---:R-:W-:-:S06]  /*1a80*/  ULEA UR6, UR5, UR6, 0x18 ;  /* 0x0000000605067291 */ /* 0x004fcc000f8ec0ff */
[C---:B------:R-:W-:Y:S01]  /*1a90*/  LEA R17, R0.reuse, UR6, 0x3 ;  /* 0x0000000600117c11 */ /* 0x040fe2000f8e18ff */
[----:B------:R-:W-:Y:S02]  /*1aa0*/  ULEA UR6, UR5, UR4, 0x18 ;  /* 0x0000000405067291 */ /* 0x000fe4000f8ec0ff */
[----:B------:R-:W-:Y:S02]  /*1ab0*/  UIADD3 UR4, UPT, UPT, UR4, 0x1000, URZ ;  /* 0x0000100004047890 */ /* 0x000fe4000fffe0ff */
[----:B01----:R-:W0:Y:S02]  /*1ac0*/  LDS.64 R6, [R17] ;  /* 0x0000000011067984 */ /* 0x003e240000000a00 */
[----:B------:R-:W-:Y:S01]  /*1ad0*/  LEA R35, R0, UR6, 0x3 ;  /* 0x0000000600237c11 */ /* 0x000fe2000f8e18ff */
[----:B------:R-:W-:-:S04]  /*1ae0*/  ULEA UR4, UR5, UR4, 0x18 ;  /* 0x0000000405047291 */ /* 0x000fc8000f8ec0ff */
[----:B------:R-:W1:Y:S02]  /*1af0*/  LDS.64 R4, [R35] ;  /* 0x0000000023047984 */ /* 0x000e640000000a00 */
[----:B------:R-:W-:Y:S02]  /*1b00*/  LEA R37, R0, UR4, 0x3 ;  /* 0x0000000400257c11 */ /* 0x000fe4000f8e18ff */
[----:B------:R-:W-:-:S03]  /*1b10*/  P2R R0, PR, RZ, 0x2 ;  /* 0x00000002ff007803 */ /* 0x000fc60000000000 */
[----:B------:R-:W2:Y:S01]  /*1b20*/  LDS.64 R8, [R37] ;  /* 0x0000000025087984 */ /* 0x000ea20000000a00 */
[----:B0----5:R-:W-:Y:S02]  /*1b30*/  DADD R6, R22, -R6 ;  /* 0x0000000016067229 */ /* 0x021fe40000000806 */
[----:B-1----:R-:W-:-:S06]  /*1b40*/  DADD R4, R24, -R4 ;  /* 0x0000000018047229 */ /* 0x002fcc0000000804 */
[----:B------:R-:W-:Y:S02]  /*1b50*/  DMUL R6, R6, R6 ;  /* 0x0000000606067228 */ /* 0x000fe40000000000 */
[----:B--2---:R-:W-:-:S06]  /*1b60*/  DADD R8, R18, -R8 ;  /* 0x0000000012087229 */ /* 0x004fcc0000000808 */
[----:B------:R-:W-:-:S08]  /*1b70*/  DFMA R6, R4, R4, R6 ;  /* 0x000000040406722b */ /* 0x000fd00000000006 */
[----:B------:R-:W-:Y:S01]  /*1b80*/  DFMA R8, R8, R8, R6 ;  /* 0x000000080808722b */ /* 0x000fe20000000006 */
[----:B------:R-:W-:Y:S01]  /*1b90*/  MOV R6, 0x0 ;  /* 0x0000000000067802 */ /* 0x000fe20000000f00 */
[----:B------:R-:W-:-:S04]  /*1ba0*/  IMAD.MOV.U32 R7, RZ, RZ, 0x3fd80000 ;  /* 0x3fd80000ff077424 */ /* 0x000fc800078e00ff */
        /* <DEDUP_REMOVED lines=14> */
[----:B------:R-:W-:Y:S01]  /*1c90*/  MOV R12, R8 ;  /* 0x00000008000c7202 */ /* 0x000fe20000000f00 */
[----:B------:R-:W-:Y:S01]  /*1ca0*/  IMAD.MOV.U32 R0, RZ, RZ, R14 ;  /* 0x000000ffff007224 */ /* 0x000fe200078e000e */
[----:B------:R-:W-:Y:S01]  /*1cb0*/  MOV R3, R15 ;  /* 0x0000000f00037202 */ /* 0x000fe20000000f00 */
[----:B------:R-:W-:Y:S01]  /*1cc0*/  IMAD.MOV.U32 R6, RZ, RZ, R20 ;  /* 0x000000ffff067224 */ /* 0x000fe200078e0014 */
[----:B------:R-:W-:Y:S01]  /*1cd0*/  MOV R14, 0x1d20 ;  /* 0x00001d20000e7802 */ /* 0x000fe20000000f00 */
[----:B------:R-:W-:Y:S02]  /*1ce0*/  IMAD.MOV.U32 R11, RZ, RZ, R21 ;  /* 0x000000ffff0b7224 */ /* 0x000fe400078e0015 */
[----:B------:R-:W-:Y:S02]  /*1cf0*/  IMAD.MOV.U32 R8, RZ, RZ, R4 ;  /* 0x000000ffff087224 */ /* 0x000fe400078e0004 */
[----:B------:R-:W-:-:S07]  /*1d00*/  IMAD.MOV.U32 R5, RZ, RZ, R7 ;  /* 0x000000ffff057224 */ /* 0x000fce00078e0007 */
[----:B------:R-:W-:Y:S05]  /*1d10*/  CALL.REL.NOINC `($__internal_1_$__cuda_sm20_dsqrt_rn_f64_mediumpath_v1) ;  /* 0x0000001800847944 */ /* 0x000fea0003c00000 */
[----:B------:R-:W-:Y:S01]  /*1d20*/  IMAD.MOV.U32 R38, RZ, RZ, R4 ;  /* 0x000000ffff267224 */ /* 0x000fe200078e0004 */
[----:B------:R-:W-:-:S07]  /*1d30*/  MOV R39, R5 ;  /* 0x0000000500277202 */ /* 0x000fce0000000f00 */
.L_x_32:
[----:B------:R-:W-:Y:S05]  /*1d40*/  BSYNC.RECONVERGENT B0 ;  /* 0x0000000000007941 */ /* 0x000fea0003800200 */
.L_x_31:
[----:B------:R-:W-:Y:S01]  /*1d50*/  ISETP.NE.AND P0, PT, R27, RZ, PT ;  /* 0x000000ff1b00720c */ /* 0x000fe20003f05270 */
[----:B------:R-:W-:-:S12]  /*1d60*/  BSSY.RECONVERGENT B6, `(.L_x_33) ;  /* 0x000000c000067945 */ /* 0x000fd80003800200 */
[----:B------:R-:W-:Y:S05]  /*1d70*/  @P0 BRA `(.L_x_34) ;  /* 0x0000000000280947 */ /* 0x000fea0003800000 */
[----:B------:R-:W-:Y:S01]  /*1d80*/  MOV R8, 0x0 ;  /* 0x0000000000087802 */ /* 0x000fe20000000f00 */
[----:B------:R0:W-:Y:S01]  /*1d90*/  STL.64 [R1], R38 ;  /* 0x0000002601007387 */ /* 0x0001e20000100a00 */
[----:B------:R-:W1:Y:S01]  /*1da0*/  LDCU.64 UR4, c[0x4][0x18] ;  /* 0x01000300ff0477ac */ /* 0x000e620008000a00 */
[----:B------:R-:W-:Y:S01]  /*1db0*/  IMAD.MOV.U32 R6, RZ, RZ, R2 ;  /* 0x000000ffff067224 */ /* 0x000fe200078e0002 */
[----:B------:R-:W-:Y:S02]  /*1dc0*/  MOV R7, R26 ;  /* 0x0000001a00077202 */ /* 0x000fe40000000f00 */
[----:B------:R-:W2:Y:S01]  /*1dd0*/  LDC.64 R8, c[0x4][R8] ;  /* 0x0100000008087b82 */ /* 0x000ea20000000a00 */
[----:B-1----:R-:W-:Y:S02]  /*1de0*/  IMAD.U32 R4, RZ, RZ, UR4 ;  /* 0x00000004ff047e24 */ /* 0x002fe4000f8e00ff */
[----:B0-----:R-:W-:-:S07]  /*1df0*/  IMAD.U32 R5, RZ, RZ, UR5 ;  /* 0x00000005ff057e24 */ /* 0x001fce000f8e00ff */
[----:B------:R-:W-:-:S07]  /*1e00*/  LEPC R20, `(.L_x_34) ;  /* 0x000000001014794e */ /* 0x000fce0000000000 */
[----:B--2---:R-:W-:Y:S05]  /*1e10*/  CALL.ABS.NOINC R8 ;  /* 0x0000000008007343 */ /* 0x004fea0003c00000 */
.L_x_34:
[----:B------:R-:W-:Y:S05]  /*1e20*/  BSYNC.RECONVERGENT B6 ;  /* 0x0000000000067941 */ /* 0x000fea0003800200 */
.L_x_33:
[----:B------:R-:W0:Y:S01]  /*1e30*/  LDCU UR4, c[0x0][0x3ac] ;  /* 0x00007580ff0477ac */ /* 0x000e220008000800 */
[----:B------:R-:W1:Y:S01]  /*1e40*/  LDC.64 R8, c[0x0][0x3a8] ;  /* 0x0000ea00ff087b82 */ /* 0x000e620000000a00 */
[----:B------:R-:W-:Y:S01]  /*1e50*/  IMAD.MOV.U32 R6, RZ, RZ, 0x1 ;  /* 0x00000001ff067424 */ /* 0x000fe200078e00ff */
[----:B------:R-:W-:Y:S01]  /*1e60*/  FSETP.GEU.AND P1, PT, |R39|, 6.5827683646048100446e-37, PT ;  /* 0x036000002700780b */ /* 0x000fe20003f2e200 */
[----:B------:R-:W-:Y:S01]  /*1e70*/  BSSY.RECONVERGENT B0, `(.L_x_35) ;  /* 0x0000012000007945 */ /* 0x000fe20003800200 */
[----:B------:R-:W-:Y:S01]  /*1e80*/  ISETP.NE.AND P4, PT, R16, 0x1, PT ;  /* 0x000000011000780c */ /* 0x000fe20003f85270 */
[----:B0-----:R-:W1:Y:S02]  /*1e90*/  MUFU.RCP64H R7, UR4 ;  /* 0x0000000400077d08 */ /* 0x001e640008001800 */
[----:B-1----:R-:W-:-:S08]  /*1ea0*/  DFMA R4, R6, -R8, 1 ;  /* 0x3ff000000604742b */ /* 0x002fd00000000808 */
        /* <DEDUP_REMOVED lines=11> */
[----:B------:R-:W-:Y:S01]  /*1f60*/  MOV R20, 0x1f90 ;  /* 0x00001f9000147802 */ /* 0x000fe20000000f00 */
[----:B------:R-:W-:-:S07]  /*1f70*/  IMAD.MOV.U32 R5, RZ, RZ, R39 ;  /* 0x000000ffff057224 */ /* 0x000fce00078e0027 */
[----:B------:R-:W-:Y:S05]  /*1f80*/  CALL.REL.NOINC `($__internal_0_$__cuda_sm20_div_rn_f64_full) ;  /* 0x0000001000787944 */ /* 0x000fea0003c00000 */
.L_x_36:
[----:B------:R-:W-:Y:S05]  /*1f90*/  BSYNC.RECONVERGENT B0 ;  /* 0x0000000000007941 */ /* 0x000fea0003800200 */
.L_x_35:
[----:B------:R-:W0:Y:S01]  /*1fa0*/  LDC.64 R6, c[0x0][0x380] ;  /* 0x0000e000ff067b82 */ /* 0x000e220000000a00 */
[----:B------:R-:W0:Y:S01]  /*1fb0*/  F2I.F64.TRUNC R5, R4 ;  /* 0x0000000400057311 */ /* 0x000e22000030d100 */
[----:B------:R-:W-:Y:S01]  /*1fc0*/  MOV R8, 0x1 ;  /* 0x0000000100087802 */ /* 0x000fe20000000f00 */
[----:B------:R-:W-:Y:S02]  /*1fd0*/  IMAD.MOV.U32 R9, RZ, RZ, 0x0 ;  /* 0x00000000ff097424 */ /* 0x000fe400078e00ff */
[----:B0-----:R-:W-:-:S05]  /*1fe0*/  IMAD.WIDE R6, R5, 0x8, R6 ;  /* 0x0000000805067825 */ /* 0x001fca00078e0206 */
[----:B------:R2:W-:Y:S01]  /*1ff0*/  REDG.E.ADD.64.STRONG.GPU desc[UR36][R6.64], R8 ;  /* 0x000000080600798e */ /* 0x0005e2000c12e524 */
[----:B------:R-:W-:Y:S05]  /*2000*/  @!P4 BRA `(.L_x_30) ;  /* 0x000000080078c947 */ /* 0x000fea0003800000 */
[----:B--2---:R-:W0:Y:S01]  /*2010*/  LDS.64 R8, [R17+0x8] ;  /* 0x0000080011087984 */ /* 0x004e220000000a00 */
[----:B------:R-:W-:Y:S03]  /*2020*/  BSSY.RECONVERGENT B0, `(.L_x_37) ;  /* 0x0000023000007945 */ /* 0x000fe60003800200 */
[----:B------:R-:W1:Y:S04]  /*2030*/  LDS.64 R4, [R35+0x8] ;  /* 0x0000080023047984 */ /* 0x000e680000000a00 */
[----:B------:R-:W2:Y:S01]  /*2040*/  LDS.64 R6, [R37+0x8] ;  /* 0x0000080025067984 */ /* 0x000ea20000000a00 */
[----:B0-----:R-:W-:Y:S02]  /*2050*/  DADD R8, R22, -R8 ;  /* 0x0000000016087229 */ /* 0x001fe40000000808 */
[----:B-1----:R-:W-:-:S06]  /*2060*/  DADD R4, R24, -R4 ;  /* 0x0000000018047229 */ /* 0x002fcc0000000804 */
[----:B------:R-:W-:Y:S02]  /*2070*/  DMUL R8, R8, R8 ;  /* 0x0000000808087228 */ /* 0x000fe40000000000 */
[----:B--2---:R-:W-:-:S06]  /*2080*/  DADD R6, R18, -R6 ;  /* 0x0000000012067229 */ /* 0x004fcc0000000806 */
[----:B------:R-:W-:Y:S01]  /*2090*/  DFMA R8, R4, R4, R8 ;  /* 0x000000040408722b */ /* 0x000fe20000000008 */
[----:B------:R-:W-:Y:S01]  /*20a0*/  IMAD.MOV.U32 R4, RZ, RZ, 0x0 ;  /* 0x00000000ff047424 */ /* 0x000fe200078e00ff */
[----:B------:R-:W-:-:S06]  /*20b0*/  MOV R5, 0x3fd80000 ;  /* 0x3fd8000000057802 */ /* 0x000fcc0000000f00 */
        /* <DEDUP_REMOVED lines=21> */
[----:B------:R-:W-:-:S07]  /*2210*/  IMAD.MOV.U32 R0, RZ, RZ, R4 ;  /* 0x000000ffff007224 */ /* 0x000fce00078e0004 */
[----:B------:R-:W-:Y:S05]  /*2220*/  CALL.REL.NOINC `($__internal_1_$__cuda_sm20_dsqrt_rn_f64_mediumpath_v1) ;  /* 0x0000001400407944 */ /* 0x000fea0003c00000 */
[----:B------:R-:W-:Y:S02]  /*2230*/  IMAD.MOV.U32 R38, RZ, RZ, R4 ;  /* 0x000000ffff267224 */ /* 0x000fe400078e0004 */
[----:B------:R-:W-:-:S07]  /*2240*/  IMAD.MOV.U32 R39, RZ, RZ, R5 ;  /* 0x000000ffff277224 */ /* 0x000fce00078e0005 */
.L_x_38:
[----:B------:R-:W-:Y:S05]  /*2250*/  BSYNC.RECONVERGENT B0 ;  /* 0x0000000000007941 */ /* 0x000fea0003800200 */
.L_x_37:
[----:B------:R-:W-:Y:S01]  /*2260*/  ISETP.NE.AND P0, PT, R27, RZ, PT ;  /* 0x000000ff1b00720c */ /* 0x000fe20003f05270 */
[----:B------:R-:W-:-:S12]  /*2270*/  BSSY.RECONVERGENT B6, `(.L_x_39) ;  /* 0x000000c000067945 */ /* 0x000fd80003800200 */
[----:B------:R-:W-:Y:S05]  /*2280*/  @P0 BRA `(.L_x_40) ;  /* 0x0000000000280947 */ /* 0x000fea0003800000 */
[----:B------:R-:W-:Y:S01]  /*2290*/  MOV R8, 0x0 ;  /* 0x0000000000087802 */ /* 0x000fe20000000f00 */
[----:B------:R0:W-:Y:S01]  /*22a0*/  STL.64 [R1], R38 ;  /* 0x0000002601007387 */ /* 0x0001e20000100a00 */
[----:B------:R-:W1:Y:S01]  /*22b0*/  LDCU.64 UR4, c[0x4][0x18] ;  /* 0x01000300ff0477ac */ /* 0x000e620008000a00 */
[----:B------:R-:W-:Y:S02]  /*22c0*/  IMAD.MOV.U32 R6, RZ, RZ, R2 ;  /* 0x000000ffff067224 */ /* 0x000fe400078e0002 */
[----:B------:R-:W-:Y:S01]  /*22d0*/  IMAD.MOV.U32 R7, RZ, RZ, R26 ;  /* 0x000000ffff077224 */ /* 0x000fe200078e001a */
[----:B------:R-:W2:Y:S01]  /*22e0*/  LDC.64 R8, c[0x4][R8] ;  /* 0x0100000008087b82 */ /* 0x000ea20000000a00 */
[----:B-1----:R-:W-:Y:S01]  /*22f0*/  IMAD.U32 R4, RZ, RZ, UR4 ;  /* 0x00000004ff047e24 */ /* 0x002fe2000f8e00ff */
[----:B0-----:R-:W-:-:S07]  /*2300*/  MOV R5, UR5 ;  /* 0x0000000500057c02 */ /* 0x001fce0008000f00 */
[----:B------:R-:W-:-:S07]  /*2310*/  LEPC R20, `(.L_x_40) ;  /* 0x000000001014794e */ /* 0x000fce0000000000 */
[----:B--2---:R-:W-:Y:S05]  /*2320*/  CALL.ABS.NOINC R8 ;  /* 0x0000000008007343 */ /* 0x004fea0003c00000 */
.L_x_40:
[----:B------:R-:W-:Y:S05]  /*2330*/  BSYNC.RECONVERGENT B6 ;  /* 0x0000000000067941 */ /* 0x000fea0003800200 */
.L_x_39:
        /* <DEDUP_REMOVED lines=18> */
[----:B------:R-:W-:Y:S01]  /*2460*/  MOV R4, R38 ;  /* 0x0000002600047202 */ /* 0x000fe20000000f00 */
[----:B------:R-:W-:Y:S01]  /*2470*/  IMAD.MOV.U32 R5, RZ, RZ, R39 ;  /* 0x000000ffff057224 */ /* 0x000fe200078e0027 */
[----:B------:R-:W-:-:S07]  /*2480*/  MOV R20, 0x24a0 ;  /* 0x000024a000147802 */ /* 0x000fce0000000f00 */
[----:B------:R-:W-:Y:S05]  /*2490*/  CALL.REL.NOINC `($__internal_0_$__cuda_sm20_div_rn_f64_full) ;  /* 0x0000000c00347944 */ /* 0x000fea0003c00000 */
.L_x_42:
[----:B------:R-:W-:Y:S05]  /*24a0*/  BSYNC.RECONVERGENT B0 ;  /* 0x0000000000007941 */ /* 0x000fea0003800200 */
.L_x_41:
[----:B------:R-:W0:Y:S01]  /*24b0*/  LDC.64 R6, c[0x0][0x380] ;  /* 0x0000e000ff067b82 */ /* 0x000e220000000a00 */
[----:B------:R-:W0:Y:S01]  /*24c0*/  F2I.F64.TRUNC R5, R4 ;  /* 0x0000000400057311 */ /* 0x000e22000030d100 */
[----:B------:R-:W-:Y:S02]  /*24d0*/  IMAD.MOV.U32 R8, RZ, RZ, 0x1 ;  /* 0x00000001ff087424 */ /* 0x000fe400078e00ff */
[----:B------:R-:W-:Y:S02]  /*24e0*/  IMAD.MOV.U32 R9, RZ, RZ, 0x0 ;  /* 0x00000000ff097424 */ /* 0x000fe400078e00ff */
[----:B0-----:R-:W-:-:S05]  /*24f0*/  IMAD.WIDE R6, R5, 0x8, R6 ;  /* 0x0000000805067825 */ /* 0x001fca00078e0206 */
[----:B------:R3:W-:Y:S01]  /*2500*/  REDG.E.ADD.64.STRONG.GPU desc[UR36][R6.64], R8 ;  /* 0x000000080600798e */ /* 0x0007e2000c12e524 */
[----:B------:R-:W-:Y:S05]  /*2510*/  @!P4 BRA `(.L_x_30) ;  /* 0x000000040034c947 */ /* 0x000fea0003800000 */
[----:B---3--:R-:W0:Y:S01]  /*2520*/  LDS.64 R6, [R17+0x10] ;  /* 0x0000100011067984 */ /* 0x008e220000000a00 */
[----:B------:R-:W-:Y:S03]  /*2530*/  BSSY.RECONVERGENT B0, `(.L_x_43) ;  /* 0x0000021000007945 */ /* 0x000fe60003800200 */
[----:B------:R-:W1:Y:S04]  /*2540*/  LDS.64 R4, [R35+0x10] ;  /* 0x0000100023047984 */ /* 0x000e680000000a00 */
[----:B------:R-:W2:Y:S01]  /*2550*/  LDS.64 R8, [R37+0x10] ;  /* 0x0000100025087984 */ /* 0x000ea20000000a00 */
[----:B0-----:R-:W-:Y:S02]  /*2560*/  DADD R6, R22, -R6 ;  /* 0x0000000016067229 */ /* 0x001fe40000000806 */
[----:B-1----:R-:W-:-:S06]  /*2570*/  DADD R4, R24, -R4 ;  /* 0x0000000018047229 */ /* 0x002fcc0000000804 */
[----:B------:R-:W-:Y:S02]  /*2580*/  DMUL R6, R6, R6 ;  /* 0x0000000606067228 */ /* 0x000fe40000000000 */
[----:B--2---:R-:W-:-:S06]  /*2590*/  DADD R8, R18, -R8 ;  /* 0x0000000012087229 */ /* 0x004fcc0000000808 */
[----:B------:R-:W-:-:S08]  /*25a0*/  DFMA R6, R4, R4, R6 ;  /* 0x000000040406722b */ /* 0x000fd00000000006 */
[----:B------:R-:W-:Y:S01]  /*25b0*/  DFMA R12, R8, R8, R6 ;  /* 0x00000008080c722b */ /* 0x000fe20000000006 */
[----:B------:R-:W-:Y:S02]  /*25c0*/  IMAD.MOV.U32 R6, RZ, RZ, 0x0 ;  /* 0x00000000ff067424 */ /* 0x000fe400078e00ff */
[----:B------:R-:W-:-:S03]  /*25d0*/  IMAD.MOV.U32 R7, RZ, RZ, 0x3fd80000 ;  /* 0x3fd80000ff077424 */ /* 0x000fc600078e00ff */
[----:B------:R-:W0:Y:S04]  /*25e0*/  MUFU.RSQ64H R9, R13 ;  /* 0x0000000d00097308 */ /* 0x000e280000001c00 */
[----:B------:R-:W-:-:S04]  /*25f0*/  IADD3 R8, PT, PT, R13, -0x3500000, RZ ;  /* 0xfcb000000d087810 */ /* 0x000fc80007ffe0ff */
[----:B------:R-:W-:Y:S02]  /*2600*/  ISETP.GE.U32.AND P0, PT, R8, 0x7ca00000, PT ;  /* 0x7ca000000800780c */ /* 0x000fe40003f06070 */
[----:B0-----:R-:W-:-:S08]  /*2610*/  DMUL R4, R8, R8 ;  /* 0x0000000808047228 */ /* 0x001fd00000000000 */
[----:B------:R-:W-:-:S08]  /*2620*/  DFMA R4, R12, -R4, 1 ;  /* 0x3ff000000c04742b */ /* 0x000fd00000000804 */
[----:B------:R-:W-:Y:S02]  /*2630*/  DFMA R6, R4, R6, 0.5 ;  /* 0x3fe000000406742b */ /* 0x000fe40000000006 */
[----:B------:R-:W-:-:S08]  /*2640*/  DMUL R4, R8, R4 ;  /* 0x0000000408047228 */ /* 0x000fd00000000000 */
[----:B------:R-:W-:-:S08]  /*2650*/  DFMA R10, R6, R4, R8 ;  /* 0x00000004060a722b */ /* 0x000fd00000000008 */
[----:B------:R-:W-:Y:S02]  /*2660*/  DMUL R14, R12, R10 ;  /* 0x0000000a0c0e7228 */ /* 0x000fe40000000000 */
[----:B------:R-:W-:Y:S01]  /*2670*/  VIADD R5, R11, 0xfff00000 ;  /* 0xfff000000b057836 */ /* 0x000fe20000000000 */
[----:B------:R-:W-:-:S05]  /*2680*/  MOV R4, R10 ;  /* 0x0000000a00047202 */ /* 0x000fca0000000f00 */
        /* <DEDUP_REMOVED lines=9> */
[----:B------:R-:W-:Y:S02]  /*2720*/  IMAD.MOV.U32 R16, RZ, RZ, R4 ;  /* 0x000000ffff107224 */ /* 0x000fe400078e0004 */
[----:B------:R-:W-:-:S07]  /*2730*/  IMAD.MOV.U32 R17, RZ, RZ, R5 ;  /* 0x000000ffff117224 */ /* 0x000fce00078e0005 */
.L_x_44:
[----:B------:R-:W-:Y:S05]  /*2740*/  BSYNC.RECONVERGENT B0 ;  /* 0x0000000000007941 */ /* 0x000fea0003800200 */
.L_x_43:
        /* <DEDUP_REMOVED lines=13> */
.L_x_46:
[----:B------:R-:W-:Y:S05]  /*2820*/  BSYNC.RECONVERGENT B6 ;  /* 0x0000000000067941 */ /* 0x000fea0003800200 */
.L_x_45:
[----:B------:R-:W0:Y:S01]  /*2830*/  LDCU UR4, c[0x0][0x3ac] ;  /* 0x00007580ff0477ac */ /* 0x000e220008000800 */
[----:B------:R-:W1:Y:S01]  /*2840*/  LDC.64 R4, c[0x0][0x3a8] ;  /* 0x0000ea00ff047b82 */ /* 0x000e620000000a00 */
[----:B------:R-:W-:Y:S01]  /*2850*/  IMAD.MOV.U32 R6, RZ, RZ, 0x1 ;  /* 0x00000001ff067424 */ /* 0x000fe200078e00ff */
[----:B------:R-:W-:Y:S01]  /*2860*/  FSETP.GEU.AND P1, PT, |R17|, 6.5827683646048100446e-37, PT ;  /* 0x036000001100780b */ /* 0x000fe20003f2e200 */
[----:B------:R-:W-:Y:S01]  /*2870*/  BSSY.RECONVERGENT B0, `(.L_x_47) ;  /* 0x0000011000007945 */ /* 0x000fe20003800200 */
[----:B0-----:R-:W1:Y:S03]  /*2880*/  MUFU.RCP64H R7, UR4 ;  /* 0x0000000400077d08 */ /* 0x001e660008001800 */
        /* <DEDUP_REMOVED lines=15> */
.L_x_48:
[----:B------:R-:W-:Y:S05]  /*2980*/  BSYNC.RECONVERGENT B0 ;  /* 0x0000000000007941 */ /* 0x000fea0003800200 */
.L_x_47:
[----:B------:R-:W0:Y:S01]  /*2990*/  LDC.64 R6, c[0x0][0x380] ;  /* 0x0000e000ff067b82 */ /* 0x000e220000000a00 */
[----:B------:R-:W0:Y:S01]  /*29a0*/  F2I.F64.TRUNC R5, R4 ;  /* 0x0000000400057311 */ /* 0x000e22000030d100 */
[----:B------:R-:W-:Y:S02]  /*29b0*/  IMAD.MOV.U32 R8, RZ, RZ, 0x1 ;  /* 0x00000001ff087424 */ /* 0x000fe400078e00ff */
[----:B------:R-:W-:Y:S02]  /*29c0*/  IMAD.MOV.U32 R9, RZ, RZ, 0x0 ;  /* 0x00000000ff097424 */ /* 0x000fe400078e00ff */
[----:B0-----:R-:W-:-:S05]  /*29d0*/  IMAD.WIDE R6, R5, 0x8, R6 ;  /* 0x0000000805067825 */ /* 0x001fca00078e0206 */
[----:B------:R4:W-:Y:S02]  /*29e0*/  REDG.E.ADD.64.STRONG.GPU desc[UR36][R6.64], R8 ;  /* 0x000000080600798e */ /* 0x0009e4000c12e524 */
.L_x_30:
[----:B------:R-:W-:-:S13]  /*29f0*/  ISETP.NE.AND P0, PT, R40, RZ, PT ;  /* 0x000000ff2800720c */ /* 0x000fda0003f05270 */
[----:B------:R-:W-:Y:S05]  /*2a00*/  @P0 BRA `(.L_x_49) ;  /* 0xffffffd800740947 */ /* 0x000fea000383ffff */
.L_x_3:
[----:B------:R-:W0:Y:S02]  /*2a10*/  LDC.64 R2, c[0x0][0x388] ;  /* 0x0000e200ff027b82 */ /* 0x000e240000000a00 */
[----:B01234-:R-:W-:-:S06]  /*2a20*/  IMAD R9, R28, UR38, R27 ;  /* 0x000000261c097c24 */ /* 0x01ffcc000f8e021b */
[----:B------:R-:W0:Y:S08]  /*2a30*/  LDC.64 R4, c[0x0][0x390] ;  /* 0x0000e400ff047b82 */ /* 0x000e300000000a00 */
[----:B------:R-:W1:Y:S01]  /*2a40*/  LDC.64 R6, c[0x0][0x398] ;  /* 0x0000e600ff067b82 */ /* 0x000e620000000a00 */
[----:B------:R-:W-:-:S06]  /*2a50*/  IMAD.WIDE R2, R9, 0x8, R2 ;  /* 0x0000000809027825 */ /* 0x000fcc00078e0202 */
[----:B------:R-:W2:Y:S01]  /*2a60*/  LDG.E.64 R2, desc[UR36][R2.64] ;  /* 0x0000002402027981 */ /* 0x000ea2000c1e1b00 */
[----:B0-----:R-:W-:-:S06]  /*2a70*/  IMAD.WIDE R4, R9, 0x8, R4 ;  /* 0x0000000809047825 */ /* 0x001fcc00078e0204 */
[----:B------:R-:W3:Y:S01]  /*2a80*/  LDG.E.64 R4, desc[UR36][R4.64] ;  /* 0x0000002404047981 */ /* 0x000ee2000c1e1b00 */
[----:B-1----:R-:W-:-:S06]  /*2a90*/  IMAD.WIDE R6, R9, 0x8, R6 ;  /* 0x0000000809067825 */ /* 0x002fcc00078e0206 */
[----:B------:R-:W4:Y:S01]  /*2aa0*/  LDG.E.64 R6, desc[UR36][R6.64] ;  /* 0x0000002406067981 */ /* 0x000f22000c1e1b00 */
[----:B------:R-:W-:Y:S05]  /*2ab0*/  WARPSYNC.ALL ;  /* 0x0000000000007948 */ /* 0x000fea0003800000 */
[----:B------:R-:W-:-:S04]  /*2ac0*/  IADD3 R17, PT, PT, R27, 0x1, RZ ;  /* 0x000000011b117810 */ /* 0x000fc80007ffe0ff */
[----:B------:R-:W-:Y:S01]  /*2ad0*/  ISETP.GE.U32.AND P0, PT, R17, R28, PT ;  /* 0x0000001c1100720c */ /* 0x000fe20003f06070 */
[----:B--2---:R0:W-:Y:S04]  /*2ae0*/  STS.64 [R32], R2 ;  /* 0x0000000220007388 */ /* 0x0041e80000000a00 */
[----:B---3--:R0:W-:Y:S04]  /*2af0*/  STS.64 [R33], R4 ;  /* 0x0000000421007388 */ /* 0x0081e80000000a00 */
[----:B----4-:R0:W-:Y:S01]  /*2b00*/  STS.64 [R34], R6 ;  /* 0x0000000622007388 */ /* 0x0101e20000000a00 */
[----:B------:R-:W-:Y:S06]  /*2b10*/  BAR.SYNC.DEFER_BLOCKING 0x0 ;  /* 0x0000000000007b1d */ /* 0x000fec0000010000 */
[----:B------:R-:W-:Y:S05]  /*2b20*/  @P0 EXIT ;  /* 0x000000000000094d */ /* 0x000fea0003800000 */
[----:B0-----:R-:W0:Y:S01]  /*2b30*/  S2R R3, SR_CgaCtaId ;  /* 0x0000000000037919 */ /* 0x001e220000008800 */
[----:B------:R-:W-:Y:S01]  /*2b40*/  MOV R0, 0x400 ;  /* 0x0000040000007802 */ /* 0x000fe20000000f00 */
[----:B------:R-:W-:Y:S04]  /*2b50*/  BSSY.RECONVERGENT B0, `(.L_x_50) ;  /* 0x0000028000007945 */ /* 0x000fe80003800200 */
[----:B------:R-:W-:-:S05]  /*2b60*/  VIADD R2, R0, 0x800 ;  /* 0x0000080000027836 */ /* 0x000fca0000000000 */
[C---:B0-----:R-:W-:Y:S01]  /*2b70*/  LEA R5, R3.reuse, R2, 0x18 ;  /* 0x0000000203057211 */ /* 0x041fe200078ec0ff */
[----:B------:R-:W-:Y:S01]  /*2b80*/  VIADD R2, R0, 0x1000 ;  /* 0x0000100000027836 */ /* 0x000fe20000000000 */
[----:B------:R-:W-:-:S03]  /*2b90*/  LEA R7, R3, R0, 0x18 ;  /* 0x0000000003077211 */ /* 0x000fc600078ec0ff */
[C---:B------:R-:W-:Y:S01]  /*2ba0*/  IMAD R8, R28.reuse, 0x8, R5 ;  /* 0x000000081c087824 */ /* 0x040fe200078e0205 */
[C---:B------:R-:W-:Y:S02]  /*2bb0*/  LEA R0, R28.reuse, R7, 0x3 ;  /* 0x000000071c007211 */ /* 0x040fe400078e18ff */
[----:B------:R-:W-:Y:S02]  /*2bc0*/  LEA R7, R3, R2, 0x18 ;  /* 0x0000000203077211 */ /* 0x000fe400078ec0ff */
[----:B------:R-:W0:Y:S03]  /*2bd0*/  LDS.64 R4, [R8] ;  /* 0x0000000008047984 */ /* 0x000e260000000a00 */
[----:B------:R-:W-:Y:S01]  /*2be0*/  IMAD R10, R28, 0x8, R7 ;  /* 0x000000081c0a7824 */ /* 0x000fe200078e0207 */
[----:B------:R-:W1:Y:S04]  /*2bf0*/  LDS.64 R2, [R0] ;  /* 0x0000000000027984 */ /* 0x000e680000000a00 */
[----:B------:R-:W2:Y:S01]  /*2c00*/  LDS.64 R6, [R10] ;  /* 0x000000000a067984 */ /* 0x000ea20000000a00 */
[----:B0----5:R-:W-:-:S02]  /*2c10*/  DADD R4, R22, -R4 ;  /* 0x0000000016047229 */ /* 0x021fc40000000804 */
[----:B-1----:R-:W-:-:S06]  /*2c20*/  DADD R2, R24, -R2 ;  /* 0x0000000018027229 */ /* 0x002fcc0000000802 */
[----:B------:R-:W-:Y:S02]  /*2c30*/  DMUL R4, R4, R4 ;  /* 0x0000000404047228 */ /* 0x000fe40000000000 */
[----:B--2---:R-:W-:-:S06]  /*2c40*/  DADD R6, R18, -R6 ;  /* 0x0000000012067229 */ /* 0x004fcc0000000806 */
[----:B------:R-:W-:-:S08]  /*2c50*/  DFMA R4, R2, R2, R4 ;  /* 0x000000020204722b */ /* 0x000fd00000000004 */
[----:B------:R-:W-:Y:S01]  /*2c60*/  DFMA R12, R6, R6, R4 ;  /* 0x00000006060c722b */ /* 0x000fe20000000004 */
[----:B------:R-:W-:Y:S01]  /*2c70*/  IMAD.MOV.U32 R4, RZ, RZ, 0x0 ;  /* 0x00000000ff047424 */ /* 0x000fe200078e00ff */
[----:B------:R-:W-:-:S04]  /*2c80*/  MOV R5, 0x3fd80000 ;  /* 0x3fd8000000057802 */ /* 0x000fc80000000f00 */
        /* <DEDUP_REMOVED lines=20> */
.L_x_51:
[----:B------:R-:W-:Y:S05]  /*2dd0*/  BSYNC.RECONVERGENT B0 ;  /* 0x0000000000007941 */ /* 0x000fea0003800200 */
.L_x_50:
        /* <DEDUP_REMOVED lines=17> */
[----:B------:R-:W-:-:S07]  /*2ef0*/  MOV R20, 0x2f10 ;  /* 0x00002f1000147802 */ /* 0x000fce0000000f00 */
[----:B------:R-:W-:Y:S05]  /*2f00*/  CALL.REL.NOINC `($__internal_0_$__cuda_sm20_div_rn_f64_full) ;  /* 0x0000000000987944 */ /* 0x000fea0003c00000 */
[----:B------:R-:W-:Y:S01]  /*2f10*/  MOV R2, R4 ;  /* 0x0000000400027202 */ /* 0x000fe20000000f00 */
[----:B------:R-:W-:-:S07]  /*2f20*/  IMAD.MOV.U32 R3, RZ, RZ, R5 ;  /* 0x000000ffff037224 */ /* 0x000fce00078e0005 */
.L_x_53:
[----:B------:R-:W-:Y:S05]  /*2f30*/  BSYNC.RECONVERGENT B0 ;  /* 0x0000000000007941 */ /* 0x000fea0003800200 */
.L_x_52:
[----:B------:R-:W-:Y:S01]  /*2f40*/  LOP3.LUT R7, RZ, R27, RZ, 0x33, !PT ;  /* 0x0000001bff077212 */ /* 0x000fe200078e33ff */
[----:B------:R-:W0:Y:S01]  /*2f50*/  LDC.64 R4, c[0x0][0x380] ;  /* 0x0000e000ff047b82 */ /* 0x000e220000000a00 */
[----:B------:R-:W0:Y:S01]  /*2f60*/  F2I.F64.TRUNC R3, R2 ;  /* 0x0000000200037311 */ /* 0x000e22000030d100 */
[----:B------:R-:W-:Y:S02]  /*2f70*/  BSSY.RECONVERGENT B0, `(.L_x_54) ;  /* 0x0000011000007945 */ /* 0x000fe40003800200 */
[----:B------:R-:W-:-:S05]  /*2f80*/  IMAD.IADD R7, R7, 0x1, R28 ;  /* 0x0000000107077824 */ /* 0x000fca00078e021c */
[----:B------:R-:W-:Y:S01]  /*2f90*/  LOP3.LUT P0, R7, R7, 0x3, RZ, 0xc0, !PT ;  /* 0x0000000307077812 */ /* 0x000fe2000780c0ff */
[----:B0-----:R-:W-:-:S12]  /*2fa0*/  IMAD.WIDE R4, R3, 0x8, R4 ;  /* 0x0000000803047825 */ /* 0x001fd800078e0204 */
[----:B------:R-:W-:Y:S05]  /*2fb0*/  @!P0 BRA `(.L_x_55) ;  /* 0x0000000000308947 */ /* 0x000fea0003800000 */
[----:B------:R-:W-:Y:S01]  /*2fc0*/  BSSY.RECONVERGENT B1, `(.L_x_56) ;  /* 0x000000a000017945 */ /* 0x000fe20003800200 */
[----:B------:R-:W-:Y:S01]  /*2fd0*/  IMAD.MOV R7, RZ, RZ, -R7 ;  /* 0x000000ffff077224 */ /* 0x000fe200078e0a07 */
[----:B------:R-:W-:Y:S01]  /*2fe0*/  MOV R0, R27 ;  /* 0x0000001b00007202 */ /* 0x000fe20000000f00 */
[----:B------:R-:W-:Y:S02]  /*2ff0*/  IMAD.MOV.U32 R2, RZ, RZ, 0x1 ;  /* 0x00000001ff027424 */ /* 0x000fe400078e00ff */
[----:B------:R-:W-:-:S07]  /*3000*/  IMAD.MOV.U32 R3, RZ, RZ, 0x0 ;  /* 0x00000000ff037424 */ /* 0x000fce00078e00ff */
.L_x_57:
[----:B------:R-:W-:Y:S01]  /*3010*/  VIADD R7, R7, 0x1 ;  /* 0x0000000107077836 */ /* 0x000fe20000000000 */
[----:B------:R0:W-:Y:S01]  /*3020*/  REDG.E.ADD.64.STRONG.GPU desc[UR36][R4.64], R2 ;  /* 0x000000020400798e */ /* 0x0001e2000c12e524 */
[----:B------:R-:W-:-:S03]  /*3030*/  IADD3 R0, PT, PT, R0, 0x1, RZ ;  /* 0x0000000100007810 */ /* 0x000fc60007ffe0ff */
[----:B------:R-:W-:-:S13]  /*3040*/  ISETP.NE.AND P0, PT, R7, RZ, PT ;  /* 0x000000ff0700720c */ /* 0x000fda0003f05270 */
[----:B0-----:R-:W-:Y:S05]  /*3050*/  @P0 BRA `(.L_x_57) ;  /* 0xfffffffc00ec0947 */ /* 0x001fea000383ffff */
[----:B------:R-:W-:Y:S05]  /*3060*/  BSYNC.RECONVERGENT B1 ;  /* 0x0000000000017941 */ /* 0x000fea0003800200 */
.L_x_56:
[----:B------:R-:W-:-:S07]  /*3070*/  VIADD R17, R0, 0x1 ;  /* 0x0000000100117836 */ /* 0x000fce0000000000 */
.L_x_55:
[----:B------:R-:W-:Y:S05]  /*3080*/  BSYNC.RECONVERGENT B0 ;  /* 0x0000000000007941 */ /* 0x000fea0003800200 */
.L_x_54:
[----:B------:R-:W-:-:S04]  /*3090*/  IADD3 R27, PT, PT, R28, -0x2, -R27 ;  /* 0xfffffffe1c1b7810 */ /* 0x000fc80007ffe81b */
[----:B------:R-:W-:-:S13]  /*30a0*/  ISETP.GE.U32.AND P0, PT, R27, 0x3, PT ;  /* 0x000000031b00780c */ /* 0x000fda0003f06070 */
[----:B------:R-:W-:Y:S05]  /*30b0*/  @!P0 EXIT ;  /* 0x000000000000894d */ /* 0x000fea0003800000 */
[----:B------:R-:W-:Y:S02]  /*30c0*/  HFMA2 R3, -RZ, RZ, 0, 0 ;  /* 0x00000000ff037431 */ /* 0x000fe400000001ff */
[----:B------:R-:W-:Y:S02]  /*30d0*/  IMAD.IADD R17, R17, 0x1, -R28 ;  /* 0x0000000111117824 */ /* 0x000fe400078e0a1c */
[----:B------:R-:W-:-:S07]  /*30e0*/  IMAD.MOV.U32 R2, RZ, RZ, 0x1 ;  /* 0x00000001ff027424 */ /* 0x000fce00078e00ff */
.L_x_58:
[----:B------:R-:W-:Y:S01]  /*30f0*/  VIADD R17, R17, 0x4 ;  /* 0x0000000411117836 */ /* 0x000fe20000000000 */
[----:B0-----:R0:W-:Y:S04]  /*3100*/  REDG.E.ADD.64.STRONG.GPU desc[UR36][R4.64], R2 ;  /* 0x000000020400798e */ /* 0x0011e8000c12e524 */
[----:B------:R-:W-:Y:S01]  /*3110*/  ISETP.NE.AND P0, PT, R17, RZ, PT ;  /* 0x000000ff1100720c */ /* 0x000fe20003f05270 */
[----:B------:R0:W-:Y:S04]  /*3120*/  REDG.E.ADD.64.STRONG.GPU desc[UR36][R4.64], R2 ;  /* 0x000000020400798e */ /* 0x0001e8000c12e524 */
[----:B------:R0:W-:Y:S04]  /*3130*/  REDG.E.ADD.64.STRONG.GPU desc[UR36][R4.64], R2 ;  /* 0x000000020400798e */ /* 0x0001e8000c12e524 */
[----:B------:R0:W-:Y:S04]  /*3140*/  REDG.E.ADD.64.STRONG.GPU desc[UR36][R4.64], R2 ;  /* 0x000000020400798e */ /* 0x0001e8000c12e524 */
[----:B------:R-:W-:Y:S05]  /*3150*/  @P0 BRA `(.L_x_58) ;  /* 0xfffffffc00e40947 */ /* 0x000fea000383ffff */
[----:B------:R-:W-:Y:S05]  /*3160*/  EXIT ;  /* 0x000000000000794d */ /* 0x000fea0003800000 */
        .weak           $__internal_0_$__cuda_sm20_div_rn_f64_full
        .type           $__internal_0_$__cuda_sm20_div_rn_f64_full,@function
        .size           $__internal_0_$__cuda_sm20_div_rn_f64_full,($__internal_1_$__cuda_sm20_dsqrt_rn_f64_mediumpath_v1 - $__internal_0_$__cuda_sm20_div_rn_f64_full)
$__internal_0_$__cuda_sm20_div_rn_f64_full:
[C---:B------:R-:W-:Y:S01]  /*3170*/  FSETP.GEU.AND P0, PT, |R31|.reuse, 1.469367938527859385e-39, PT ;  /* 0x001000001f00780b */ /* 0x040fe20003f0e200 */
[----:B------:R-:W-:Y:S01]  /*3180*/  IMAD.MOV.U32 R6, RZ, RZ, 0x1 ;  /* 0x00000001ff067424 */ /* 0x000fe200078e00ff */
[----:B------:R-:W-:Y:S01]  /*3190*/  LOP3.LUT R14, R31, 0x800fffff, RZ, 0xc0, !PT ;  /* 0x800fffff1f0e7812 */ /* 0x000fe200078ec0ff */
[----:B------:R-:W-:Y:S01]  /*31a0*/  IMAD.MOV.U32 R12, RZ, RZ, R4 ;  /* 0x000000ffff0c7224 */ /* 0x000fe200078e0004 */
[C---:B------:R-:W-:Y:S01]  /*31b0*/  FSETP.GEU.AND P1, PT, |R5|.reuse, 1.469367938527859385e-39, PT ;  /* 0x001000000500780b */ /* 0x040fe20003f2e200 */
[----:B------:R-:W-:Y:S01]  /*31c0*/  BSSY.RECONVERGENT B1, `(.L_x_59) ;  /* 0x0000052000017945 */ /* 0x000fe20003800200 */
[----:B------:R-:W-:Y:S01]  /*31d0*/  LOP3.LUT R15, R14, 0x3ff00000, RZ, 0xfc, !PT ;  /* 0x3ff000000e0f7812 */ /* 0x000fe200078efcff */
[----:B------:R-:W-:Y:S01]  /*31e0*/  IMAD.MOV.U32 R14, RZ, RZ, R30 ;  /* 0x000000ffff0e7224 */ /* 0x000fe200078e001e */
[----:B------:R-:W-:Y:S02]  /*31f0*/  LOP3.LUT R3, R5, 0x7ff00000, RZ, 0xc0, !PT ;  /* 0x7ff0000005037812 */ /* 0x000fe400078ec0ff */
[----:B------:R-:W-:-:S02]  /*3200*/  LOP3.LUT R42, R31, 0x7ff00000, RZ, 0xc0, !PT ;  /* 0x7ff000001f2a7812 */ /* 0x000fc400078ec0ff */
[----:B------:R-:W-:Y:S01]  /*3210*/  MOV R21, 0x1ca00000 ;  /* 0x1ca0000000157802 */ /* 0x000fe20000000f00 */
[----:B------:R-:W-:Y:S01]  /*3220*/  @!P0 DMUL R14, R30, 8.98846567431157953865e+307 ;  /* 0x7fe000001e0e8828 */ /* 0x000fe20000000000 */
[----:B------:R-:W-:Y:S01]  /*3230*/  ISETP.GE.U32.AND P3, PT, R3, R42, PT ;  /* 0x0000002a0300720c */ /* 0x000fe20003f66070 */
[----:B------:R-:W-:Y:S02]  /*3240*/  IMAD.MOV.U32 R41, RZ, RZ, R3 ;  /* 0x000000ffff297224 */ /* 0x000fe400078e0003 */
[----:B------:R-:W-:Y:S02]  /*3250*/  @!P1 LOP3.LUT R10, R31, 0x7ff00000, RZ, 0xc0, !PT ;  /* 0x7ff000001f0a9812 */ /* 0x000fe400078ec0ff */
[----:B------:R-:W0:Y:S01]  /*3260*/  MUFU.RCP64H R7, R15 ;  /* 0x0000000f00077308 */ /* 0x000e220000001800 */
[----:B------:R-:W-:Y:S02]  /*3270*/  SEL R13, R21, 0x63400000, !P3 ;  /* 0x63400000150d7807 */ /* 0x000fe40005800000 */
[----:B------:R-:W-:-:S02]  /*3280*/  @!P1 ISETP.GE.U32.AND P2, PT, R3, R10, PT ;  /* 0x0000000a0300920c */ /* 0x000fc40003f46070 */
[--C-:B------:R-:W-:Y:S02]  /*3290*/  LOP3.LUT R13, R13, 0x800fffff, R5.reuse, 0xf8, !PT ;  /* 0x800fffff0d0d7812 */ /* 0x100fe400078ef805 */
[----:B------:R-:W-:Y:S02]  /*32a0*/  @!P1 SEL R11, R21, 0x63400000, !P2 ;  /* 0x63400000150b9807 */ /* 0x000fe40005000000 */
[----:B------:R-:W-:Y:S02]  /*32b0*/  @!P0 LOP3.LUT R42, R15, 0x7ff00000, RZ, 0xc0, !PT ;  /* 0x7ff000000f2a8812 */ /* 0x000fe400078ec0ff */
[----:B------:R-:W-:-:S03]  /*32c0*/  @!P1 LOP3.LUT R11, R11, 0x80000000, R5, 0xf8, !PT ;  /* 0x800000000b0b9812 */ /* 0x000fc600078ef805 */
[----:B------:R-:W-:Y:S01]  /*32d0*/  VIADD R43, R42, 0xffffffff ;  /* 0xffffffff2a2b7836 */ /* 0x000fe20000000000 */
[----:B0-----:R-:W-:-:S08]  /*32e0*/  DFMA R8, R6, -R14, 1 ;  /* 0x3ff000000608742b */ /* 0x001fd0000000080e */
[----:B------:R-:W-:-:S08]  /*32f0*/  DFMA R8, R8, R8, R8 ;  /* 0x000000080808722b */ /* 0x000fd00000000008 */
[----:B------:R-:W-:Y:S01]  /*3300*/  DFMA R6, R6, R8, R6 ;  /* 0x000000080606722b */ /* 0x000fe20000000006 */
[----:B------:R-:W-:Y:S01]  /*3310*/  @!P1 LOP3.LUT R9, R11, 0x100000, RZ, 0xfc, !PT ;  /* 0x001000000b099812 */ /* 0x000fe200078efcff */
[----:B------:R-:W-:-:S06]  /*3320*/  @!P1 IMAD.MOV.U32 R8, RZ, RZ, RZ ;  /* 0x000000ffff089224 */ /* 0x000fcc00078e00ff */
[----:B------:R-:W-:Y:S02]  /*3330*/  DFMA R10, R6, -R14, 1 ;  /* 0x3ff00000060a742b */ /* 0x000fe4000000080e */
[----:B------:R-:W-:-:S06]  /*3340*/  @!P1 DFMA R12, R12, 2, -R8 ;  /* 0x400000000c0c982b */ /* 0x000fcc0000000808 */
[----:B------:R-:W-:-:S04]  /*3350*/  DFMA R10, R6, R10, R6 ;  /* 0x0000000a060a722b */ /* 0x000fc80000000006 */
[----:B------:R-:W-:-:S04]  /*3360*/  @!P1 LOP3.LUT R41, R13, 0x7ff00000, RZ, 0xc0, !PT ;  /* 0x7ff000000d299812 */ /* 0x000fc800078ec0ff */
[----:B------:R-:W-:Y:S01]  /*3370*/  IADD3 R6, PT, PT, R41, -0x1, RZ ;  /* 0xffffffff29067810 */ /* 0x000fe20007ffe0ff */
[----:B------:R-:W-:-:S03]  /*3380*/  DMUL R8, R10, R12 ;  /* 0x0000000c0a087228 */ /* 0x000fc60000000000 */
[----:B------:R-:W-:-:S04]  /*3390*/  ISETP.GT.U32.AND P0, PT, R6, 0x7feffffe, PT ;  /* 0x7feffffe0600780c */ /* 0x000fc80003f04070 */
[----:B------:R-:W-:Y:S01]  /*33a0*/  ISETP.GT.U32.OR P0, PT, R43, 0x7feffffe, P0 ;  /* 0x7feffffe2b00780c */ /* 0x000fe20000704470 */
[----:B------:R-:W-:-:S08]  /*33b0*/  DFMA R6, R8, -R14, R12 ;  /* 0x8000000e0806722b */ /* 0x000fd0000000000c */
[----:B------:R-:W-:-:S04]  /*33c0*/  DFMA R6, R10, R6, R8 ;  /* 0x000000060a06722b */ /* 0x000fc80000000008 */
[----:B------:R-:W-:Y:S07]  /*33d0*/  @P0 BRA `(.L_x_60) ;  /* 0x00000000006c0947 */ /* 0x000fee0003800000 */
[----:B------:R-:W-:-:S04]  /*33e0*/  LOP3.LUT R8, R31, 0x7ff00000, RZ, 0xc0, !PT ;  /* 0x7ff000001f087812 */ /* 0x000fc800078ec0ff */
[CC--:B------:R-:W-:Y:S02]  /*33f0*/  VIADDMNMX R4, R3.reuse, -R8.reuse, 0xb9600000, !PT ;  /* 0xb960000003047446 */ /* 0x0c0fe40007800908 */
[----:B------:R-:W-:Y:S02]  /*3400*/  ISETP.GE.U32.AND P0, PT, R3, R8, PT ;  /* 0x000000080300720c */ /* 0x000fe40003f06070 */
[----:B------:R-:W-:Y:S02]  /*3410*/  VIMNMX R3, PT, PT, R4, 0x46a00000, PT ;  /* 0x46a0000004037848 */ /* 0x000fe40003fe0100 */
[----:B------:R-:W-:-:S05]  /*3420*/  SEL R4, R21, 0x63400000, !P0 ;  /* 0x6340000015047807 */ /* 0x000fca0004000000 */
[----:B------:R-:W-:Y:S02]  /*3430*/  IMAD.IADD R3, R3, 0x1, -R4 ;  /* 0x0000000103037824 */ /* 0x000fe400078e0a04 */
[----:B------:R-:W-:-:S03]  /*3440*/  IMAD.MOV.U32 R4, RZ, RZ, RZ ;  /* 0x000000ffff047224 */ /* 0x000fc600078e00ff */
[----:B------:R-:W-:-:S06]  /*3450*/  IADD3 R5, PT, PT, R3, 0x7fe00000, RZ ;  /* 0x7fe0000003057810 */ /* 0x000fcc0007ffe0ff */
[----:B------:R-:W-:-:S10]  /*3460*/  DMUL R8, R6, R4 ;  /* 0x0000000406087228 */ /* 0x000fd40000000000 */
[----:B------:R-:W-:-:S13]  /*3470*/  FSETP.GTU.AND P0, PT, |R9|, 1.469367938527859385e-39, PT ;  /* 0x001000000900780b */ /* 0x000fda0003f0c200 */
[----:B------:R-:W-:Y:S05]  /*3480*/  @P0 BRA `(.L_x_61) ;  /* 0x0000000000940947 */ /* 0x000fea0003800000 */
[----:B------:R-:W-:Y:S01]  /*3490*/  DFMA R12, R6, -R14, R12 ;  /* 0x8000000e060c722b */ /* 0x000fe2000000000c */
[----:B------:R-:W-:-:S09]  /*34a0*/  IMAD.MOV.U32 R10, RZ, RZ, RZ ;  /* 0x000000ffff0a7224 */ /* 0x000fd200078e00ff */
[C---:B------:R-:W-:Y:S02]  /*34b0*/  FSETP.NEU.AND P0, PT, R13.reuse, RZ, PT ;  /* 0x000000ff0d00720b */ /* 0x040fe40003f0d000 */
[----:B------:R-:W-:-:S04]  /*34c0*/  LOP3.LUT R15, R13, 0x80000000, R31, 0x48, !PT ;  /* 0x800000000d0f7812 */ /* 0x000fc800078e481f */
[----:B------:R-:W-:-:S07]  /*34d0*/  LOP3.LUT R11, R15, R5, RZ, 0xfc, !PT ;  /* 0x000000050f0b7212 */ /* 0x000fce00078efcff */
[----:B------:R-:W-:Y:S05]  /*34e0*/  @!P0 BRA `(.L_x_61) ;  /* 0x00000000007c8947 */ /* 0x000fea0003800000 */
[C---:B------:R-:W-:Y:S01]  /*34f0*/  IADD3 R5, PT, PT, -R3.reuse, RZ, RZ ;  /* 0x000000ff03057210 */ /* 0x040fe20007ffe1ff */
[----:B------:R-:W-:Y:S01]  /*3500*/  IMAD.MOV.U32 R4, RZ, RZ, RZ ;  /* 0x000000ffff047224 */ /* 0x000fe200078e00ff */
[----:B------:R-:W-:-:S05]  /*3510*/  IADD3 R3, PT, PT, -R3, -0x43300000, RZ ;  /* 0xbcd0000003037810 */ /* 0x000fca0007ffe1ff */
[----:B------:R-:W-:Y:S02]  /*3520*/  DFMA R4, R8, -R4, R6 ;  /* 0x800000040804722b */ /* 0x000fe40000000006 */
[----:B------:R-:W-:-:S08]  /*3530*/  DMUL.RP R6, R6, R10 ;  /* 0x0000000a06067228 */ /* 0x000fd00000008000 */
[----:B------:R-:W-:Y:S02]  /*3540*/  FSETP.NEU.AND P0, PT, |R5|, R3, PT ;  /* 0x000000030500720b */ /* 0x000fe40003f0d200 */
[----:B------:R-:W-:Y:S02]  /*3550*/  LOP3.LUT R15, R7, R15, RZ, 0x3c, !PT ;  /* 0x0000000f070f7212 */ /* 0x000fe400078e3cff */
[----:B------:R-:W-:Y:S02]  /*3560*/  FSEL R8, R6, R8, !P0 ;  /* 0x0000000806087208 */ /* 0x000fe40004000000 */
[----:B------:R-:W-:Y:S01]  /*3570*/  FSEL R9, R15, R9, !P0 ;  /* 0x000000090f097208 */ /* 0x000fe20004000000 */
[----:B------:R-:W-:Y:S06]  /*3580*/  BRA `(.L_x_61) ;  /* 0x0000000000547947 */ /* 0x000fec0003800000 */
.L_x_60:
[----:B------:R-:W-:-:S14]  /*3590*/  DSETP.NAN.AND P0, PT, R4, R4, PT ;  /* 0x000000040400722a */ /* 0x000fdc0003f08000 */
[----:B------:R-:W-:Y:S05]  /*35a0*/  @P0 BRA `(.L_x_62) ;  /* 0x0000000000440947 */ /* 0x000fea0003800000 */
[----:B------:R-:W-:-:S14]  /*35b0*/  DSETP.NAN.AND P0, PT, R30, R30, PT ;  /* 0x0000001e1e00722a */ /* 0x000fdc0003f08000 */
[----:B------:R-:W-:Y:S05]  /*35c0*/  @P0 BRA `(.L_x_63) ;  /* 0x0000000000300947 */ /* 0x000fea0003800000 */
[----:B------:R-:W-:Y:S01]  /*35d0*/  ISETP.NE.AND P0, PT, R41, R42, PT ;  /* 0x0000002a2900720c */ /* 0x000fe20003f05270 */
[----:B------:R-:W-:Y:S01]  /*35e0*/  IMAD.MOV.U32 R8, RZ, RZ, 0x0 ;  /* 0x00000000ff087424 */ /* 0x000fe200078e00ff */
[----:B------:R-:W-:-:S11]  /*35f0*/  MOV R9, 0xfff80000 ;  /* 0xfff8000000097802 */ /* 0x000fd60000000f00 */
[----:B------:R-:W-:Y:S05]  /*3600*/  @!P0 BRA `(.L_x_61) ;  /* 0x0000000000348947 */ /* 0x000fea0003800000 */
[----:B------:R-:W-:Y:S02]  /*3610*/  ISETP.NE.AND P0, PT, R41, 0x7ff00000, PT ;  /* 0x7ff000002900780c */ /* 0x000fe40003f05270 */
[----:B------:R-:W-:Y:S02]  /*3620*/  LOP3.LUT R9, R5, 0x80000000, R31, 0x48, !PT ;  /* 0x8000000005097812 */ /* 0x000fe400078e481f */
[----:B------:R-:W-:-:S13]  /*3630*/  ISETP.EQ.OR P0, PT, R42, RZ, !P0 ;  /* 0x000000ff2a00720c */ /* 0x000fda0004702670 */
[----:B------:R-:W-:Y:S01]  /*3640*/  @P0 LOP3.LUT R3, R9, 0x7ff00000, RZ, 0xfc, !PT ;  /* 0x7ff0000009030812 */ /* 0x000fe200078efcff */
[----:B------:R-:W-:Y:S02]  /*3650*/  @!P0 IMAD.MOV.U32 R8, RZ, RZ, RZ ;  /* 0x000000ffff088224 */ /* 0x000fe400078e00ff */
[----:B------:R-:W-:Y:S01]  /*3660*/  @P0 IMAD.MOV.U32 R8, RZ, RZ, RZ ;  /* 0x000000ffff080224 */ /* 0x000fe200078e00ff */
[----:B------:R-:W-:Y:S01]  /*3670*/  @P0 MOV R9, R3 ;  /* 0x0000000300090202 */ /* 0x000fe20000000f00 */
[----:B------:R-:W-:Y:S06]  /*3680*/  BRA `(.L_x_61) ;  /* 0x0000000000147947 */ /* 0x000fec0003800000 */
.L_x_63:
[----:B------:R-:W-:Y:S01]  /*3690*/  LOP3.LUT R9, R31, 0x80000, RZ, 0xfc, !PT ;  /* 0x000800001f097812 */ /* 0x000fe200078efcff */
[----:B------:R-:W-:Y:S01]  /*36a0*/  IMAD.MOV.U32 R8, RZ, RZ, R30 ;  /* 0x000000ffff087224 */ /* 0x000fe200078e001e */
[----:B------:R-:W-:Y:S06]  /*36b0*/  BRA `(.L_x_61) ;  /* 0x0000000000087947 */ /* 0x000fec0003800000 */
.L_x_62:
[----:B------:R-:W-:Y:S01]  /*36c0*/  LOP3.LUT R9, R5, 0x80000, RZ, 0xfc, !PT ;  /* 0x0008000005097812 */ /* 0x000fe200078efcff */
[----:B------:R-:W-:-:S07]  /*36d0*/  IMAD.MOV.U32 R8, RZ, RZ, R4 ;  /* 0x000000ffff087224 */ /* 0x000fce00078e0004 */
.L_x_61:
[----:B------:R-:W-:Y:S05]  /*36e0*/  BSYNC.RECONVERGENT B1 ;  /* 0x0000000000017941 */ /* 0x000fea0003800200 */
.L_x_59:
[----:B------:R-:W-:Y:S01]  /*36f0*/  IMAD.MOV.U32 R21, RZ, RZ, 0x0 ;  /* 0x00000000ff157424 */ /* 0x000fe200078e00ff */
[----:B------:R-:W-:Y:S01]  /*3700*/  MOV R4, R8 ;  /* 0x0000000800047202 */ /* 0x000fe20000000f00 */
[----:B------:R-:W-:Y:S02]  /*3710*/  IMAD.MOV.U32 R5, RZ, RZ, R9 ;  /* 0x000000ffff057224 */ /* 0x000fe400078e0009 */
[----:B------:R-:W-:Y:S05]  /*3720*/  RET.REL.NODEC R20 `(_Z11PDH_kernel2P10hist_entryPdS1_S1_xdi) ;  /* 0xffffffc814347950 */ /* 0x000fea0003c3ffff */
        .weak           $__internal_1_$__cuda_sm20_dsqrt_rn_f64_mediumpath_v1
        .type           $__internal_1_$__cuda_sm20_dsqrt_rn_f64_mediumpath_v1,@function
        .size           $__internal_1_$__cuda_sm20_dsqrt_rn_f64_mediumpath_v1,(.L_x_85 - $__internal_1_$__cuda_sm20_dsqrt_rn_f64_mediumpath_v1)
$__internal_1_$__cuda_sm20_dsqrt_rn_f64_mediumpath_v1:
[----:B------:R-:W-:Y:S01]  /*3730*/  ISETP.GE.U32.AND P0, PT, R8, -0x3400000, PT ;  /* 0xfcc000000800780c */ /* 0x000fe20003f06070 */
[----:B------:R-:W-:Y:S01]  /*3740*/  BSSY.RECONVERGENT B1, `(.L_x_64) ;  /* 0x0000028000017945 */ /* 0x000fe20003800200 */
[----:B------:R-:W-:Y:S01]  /*3750*/  IMAD.MOV.U32 R7, RZ, RZ, R11 ;  /* 0x000000ffff077224 */ /* 0x000fe200078e000b */
[----:B------:R-:W-:Y:S01]  /*3760*/  MOV R8, R12 ;  /* 0x0000000c00087202 */ /* 0x000fe20000000f00 */
[----:B------:R-:W-:Y:S01]  /*3770*/  IMAD.MOV.U32 R4, RZ, RZ, R10 ;  /* 0x000000ffff047224 */ /* 0x000fe200078e000a */
[----:B------:R-:W-:Y:S01]  /*3780*/  MOV R10, R0 ;  /* 0x00000000000a7202 */ /* 0x000fe20000000f00 */
[----:B------:R-:W-:-:S07]  /*3790*/  IMAD.MOV.U32 R11, RZ, RZ, R3 ;  /* 0x000000ffff0b7224 */ /* 0x000fce00078e0003 */
[----:B------:R-:W-:Y:S05]  /*37a0*/  @!P0 BRA `(.L_x_65) ;  /* 0x0000000000208947 */ /* 0x000fea0003800000 */
[----:B------:R-:W-:-:S10]  /*37b0*/  DFMA.RM R6, R6, R4, R10 ;  /* 0x000000040606722b */ /* 0x000fd4000000400a */
[----:B------:R-:W-:-:S05]  /*37c0*/  IADD3 R4, P0, PT, R6, 0x1, RZ ;  /* 0x0000000106047810 */ /* 0x000fca0007f1e0ff */
[----:B------:R-:W-:-:S06]  /*37d0*/  IMAD.X R5, RZ, RZ, R7, P0 ;  /* 0x000000ffff057224 */ /* 0x000fcc00000e0607 */
[----:B------:R-:W-:-:S08]  /*37e0*/  DFMA.RP R8, -R6, R4, R8 ;  /* 0x000000040608722b */ /* 0x000fd00000008108 */
[----:B------:R-:W-:-:S06]  /*37f0*/  DSETP.GT.AND P0, PT, R8, RZ, PT ;  /* 0x000000ff0800722a */ /* 0x000fcc0003f04000 */
[----:B------:R-:W-:Y:S02]  /*3800*/  FSEL R4, R4, R6, P0 ;  /* 0x0000000604047208 */ /* 0x000fe40000000000 */
[----:B------:R-:W-:Y:S01]  /*3810*/  FSEL R5, R5, R7, P0 ;  /* 0x0000000705057208 */ /* 0x000fe20000000000 */
[----:B------:R-:W-:Y:S06]  /*3820*/  BRA `(.L_x_66) ;  /* 0x0000000000647947 */ /* 0x000fec0003800000 */
.L_x_65:
[----:B------:R-:W-:-:S14]  /*3830*/  DSETP.NE.AND P0, PT, R8, RZ, PT ;  /* 0x000000ff0800722a */ /* 0x000fdc0003f05000 */
[----:B------:R-:W-:Y:S05]  /*3840*/  @!P0 BRA `(.L_x_67) ;  /* 0x0000000000588947 */ /* 0x000fea0003800000 */
[----:B------:R-:W-:-:S13]  /*3850*/  ISETP.GE.AND P0, PT, R9, RZ, PT ;  /* 0x000000ff0900720c */ /* 0x000fda0003f06270 */
[----:B------:R-:W-:Y:S01]  /*3860*/  @!P0 MOV R4, 0x0 ;  /* 0x0000000000048802 */ /* 0x000fe20000000f00 */
[----:B------:R-:W-:Y:S01]  /*3870*/  @!P0 IMAD.MOV.U32 R5, RZ, RZ, -0x80000 ;  /* 0xfff80000ff058424 */ /* 0x000fe200078e00ff */
[----:B------:R-:W-:Y:S06]  /*3880*/  @!P0 BRA `(.L_x_66) ;  /* 0x00000000004c8947 */ /* 0x000fec0003800000 */
[----:B------:R-:W-:-:S13]  /*3890*/  ISETP.GT.AND P0, PT, R9, 0x7fefffff, PT ;  /* 0x7fefffff0900780c */ /* 0x000fda0003f04270 */
[----:B------:R-:W-:Y:S05]  /*38a0*/  @P0 BRA `(.L_x_67) ;  /* 0x0000000000400947 */ /* 0x000fea0003800000 */
[----:B------:R-:W-:Y:S01]  /*38b0*/  DMUL R10, R8, 8.11296384146066816958e+31 ;  /* 0x46900000080a7828 */ /* 0x000fe20000000000 */
[----:B------:R-:W-:Y:S01]  /*38c0*/  MOV R4, 0x0 ;  /* 0x0000000000047802 */ /* 0x000fe20000000f00 */
[----:B------:R-:W-:Y:S02]  /*38d0*/  IMAD.MOV.U32 R8, RZ, RZ, RZ ;  /* 0x000000ffff087224 */ /* 0x000fe400078e00ff */
[----:B------:R-:W-:Y:S02]  /*38e0*/  IMAD.MOV.U32 R5, RZ, RZ, 0x3fd80000 ;  /* 0x3fd80000ff057424 */ /* 0x000fe400078e00ff */
[----:B------:R-:W0:Y:S02]  /*38f0*/  MUFU.RSQ64H R9, R11 ;  /* 0x0000000b00097308 */ /* 0x000e240000001c00 */
[----:B0-----:R-:W-:-:S08]  /*3900*/  DMUL R6, R8, R8 ;  /* 0x0000000808067228 */ /* 0x001fd00000000000 */
[----:B------:R-:W-:-:S08]  /*3910*/  DFMA R6, R10, -R6, 1 ;  /* 0x3ff000000a06742b */ /* 0x000fd00000000806 */
[----:B------:R-:W-:Y:S02]  /*3920*/  DFMA R4, R6, R4, 0.5 ;  /* 0x3fe000000604742b */ /* 0x000fe40000000004 */
[----:B------:R-:W-:-:S08]  /*3930*/  DMUL R6, R8, R6 ;  /* 0x0000000608067228 */ /* 0x000fd00000000000 */
[----:B------:R-:W-:-:S08]  /*3940*/  DFMA R6, R4, R6, R8 ;  /* 0x000000060406722b */ /* 0x000fd00000000008 */
[----:B------:R-:W-:Y:S02]  /*3950*/  DMUL R4, R10, R6 ;  /* 0x000000060a047228 */ /* 0x000fe40000000000 */
[----:B------:R-:W-:-:S06]  /*3960*/  VIADD R7, R7, 0xfff00000 ;  /* 0xfff0000007077836 */ /* 0x000fcc0000000000 */
[----:B------:R-:W-:-:S08]  /*3970*/  DFMA R8, R4, -R4, R10 ;  /* 0x800000040408722b */ /* 0x000fd0000000000a */
[----:B------:R-:W-:-:S10]  /*3980*/  DFMA R4, R6, R8, R4 ;  /* 0x000000080604722b */ /* 0x000fd40000000004 */
[----:B------:R-:W-:Y:S01]  /*3990*/  IADD3 R5, PT, PT, R5, -0x3500000, RZ ;  /* 0xfcb0000005057810 */ /* 0x000fe20007ffe0ff */
[----:B------:R-:W-:Y:S06]  /*39a0*/  BRA `(.L_x_66) ;  /* 0x0000000000047947 */ /* 0x000fec0003800000 */
.L_x_67:
[----:B------:R-:W-:-:S11]  /*39b0*/  DADD R4, R8, R8 ;  /* 0x0000000008047229 */ /* 0x000fd60000000008 */
.L_x_66:
[----:B------:R-:W-:Y:S05]  /*39c0*/  BSYNC.RECONVERGENT B1 ;  /* 0x0000000000017941 */ /* 0x000fea0003800200 */
.L_x_64:
[----:B------:R-:W-:-:S04]  /*39d0*/  IMAD.MOV.U32 R15, RZ, RZ, 0x0 ;  /* 0x00000000ff0f7424 */ /* 0x000fc800078e00ff */
[----:B------:R-:W-:Y:S05]  /*39e0*/  RET.REL.NODEC R14 `(_Z11PDH_kernel2P10hist_entryPdS1_S1_xdi) ;  /* 0xffffffc40e847950 */ /* 0x000fea0003c3ffff */
.L_x_68:
[----:B------:R-:W-:-:S00]  /*39f0*/  BRA `(.L_x_68) ;  /* 0xfffffffc00fc7947 */ /* 0x000fc0000383ffff */
[----:B------:R-:W-:-:S00]  /*3a00*/  NOP ;  /* 0x0000000000007918 */ /* 0x000fc00000000000 */
[----:B------:R-:W-:-:S00]  /*3a10*/  NOP ;  /* 0x0000000000007918 */ /* 0x000fc00000000000 */
[----:B------:R-:W-:-:S00]  /*3a20*/  NOP ;  /* 0x0000000000007918 */ /* 0x000fc00000000000 */
[----:B------:R-:W-:-:S00]  /*3a30*/  NOP ;  /* 0x0000000000007918 */ /* 0x000fc00000000000 */
[----:B------:R-:W-:-:S00]  /*3a40*/  NOP ;  /* 0x0000000000007918 */ /* 0x000fc00000000000 */
[----:B------:R-:W-:-:S00]  /*3a50*/  NOP ;  /* 0x0000000000007918 */ /* 0x000fc00000000000 */
[----:B------:R-:W-:-:S00]  /*3a60*/  NOP ;  /* 0x0000000000007918 */ /* 0x000fc00000000000 */
[----:B------:R-:W-:-:S00]  /*3a70*/  NOP ;  /* 0x0000000000007918 */ /* 0x000fc00000000000 */
.L_x_85:


//--------------------- .text._Z10PDH_kernelP10hist_entryPdS1_S1_xd --------------------------
	.section	.text._Z10PDH_kernelP10hist_entryPdS1_S1_xd,"ax",@progbits
	.align	128
        .global         _Z10PDH_kernelP10hist_entryPdS1_S1_xd
        .type           _Z10PDH_kernelP10hist_entryPdS1_S1_xd,@function
        .size           _Z10PDH_kernelP10hist_entryPdS1_S1_xd,(.L_x_87 - _Z10PDH_kernelP10hist_entryPdS1_S1_xd)
        .other          _Z10PDH_kernelP10hist_entryPdS1_S1_xd,@"STO_CUDA_ENTRY STV_DEFAULT"
_Z10PDH_kernelP10hist_entryPdS1_S1_xd:
.text._Z10PDH_kernelP10hist_entryPdS1_S1_xd:
[----:B------:R-:W-:Y:S01]  /*0000*/  LDC R1, c[0x0][0x37c] ;  /* 0x0000df00ff017b82 */ /* 0x000fe20000000800 */
[----:B------:R-:W0:Y:S07]  /*0010*/  S2R R3, SR_TID.X ;  /* 0x0000000000037919 */ /* 0x000e2e0000002100 */
[----:B------:R-:W0:Y:S01]  /*0020*/  S2UR UR4, SR_CTAID.X ;  /* 0x00000000000479c3 */ /* 0x000e220000002500 */
[----:B------:R-:W1:Y:S07]  /*0030*/  LDCU.64 UR6, c[0x0][0x3a0] ;  /* 0x00007400ff0677ac */ /* 0x000e6e0008000a00 */
[----:B------:R-:W0:Y:S02]  /*0040*/  LDC R0, c[0x0][0x360] ;  /* 0x0000d800ff007b82 */ /* 0x000e240000000800 */
[----:B0-----:R-:W-:-:S05]  /*0050*/  IMAD R0, R0, UR4, R3 ;  /* 0x0000000400007c24 */ /* 0x001fca000f8e0203 */
[----:B-1----:R-:W-:Y:S02]  /*0060*/  ISETP.GE.U32.AND P0, PT, R0, UR6, PT ;  /* 0x0000000600007c0c */ /* 0x002fe4000bf06070 */
[----:B------:R-:W-:-:S04]  /*0070*/  SHF.R.S32.HI R3, RZ, 0x1f, R0 ;  /* 0x0000001fff037819 */ /* 0x000fc80000011400 */
[----:B------:R-:W-:-:S13]  /*0080*/  ISETP.GE.AND.EX P0, PT, R3, UR7, PT, P0 ;  /* 0x0000000703007c0c */ /* 0x000fda000bf06300 */
[----:B------:R-:W-:Y:S05]  /*0090*/  @P0 EXIT ;  /* 0x000000000000094d */ /* 0x000fea0003800000 */
[----:B------:R-:W-:-:S05]  /*00a0*/  VIADD R2, R0, 0x1 ;  /* 0x0000000100027836 */ /* 0x000fca0000000000 */
[----:B------:R-:W-:Y:S02]  /*00b0*/  ISETP.GE.U32.AND P0, PT, R2, UR6, PT ;  /* 0x0000000602007c0c */ /* 0x000fe4000bf06070 */
[----:B------:R-:W-:-:S04]  /*00c0*/  SHF.R.S32.HI R4, RZ, 0x1f, R2 ;  /* 0x0000001fff047819 */ /* 0x000fc80000011402 */
[----:B------:R-:W-:-:S13]  /*00d0*/  ISETP.GE.AND.EX P0, PT, R4, UR7, PT, P0 ;  /* 0x0000000704007c0c */ /* 0x000fda000bf06300 */
[----:B------:R-:W-:Y:S05]  /*00e0*/  @P0 EXIT ;  /* 0x000000000000094d */ /* 0x000fea0003800000 */
[----:B------:R-:W0:Y:S01]  /*00f0*/  LDCU.128 UR8, c[0x0][0x390] ;  /* 0x00007200ff0877ac */ /* 0x000e220008000c00 */
[----:B------:R-:W1:Y:S01]  /*0100*/  LDC.64 R18, c[0x0][0x3a8] ;  /* 0x0000ea00ff127b82 */ /* 0x000e620000000a00 */
[C---:B------:R-:W-:Y:S01]  /*0110*/  IMAD.SHL.U32 R10, R0.reuse, 0x8, RZ ;  /* 0x00000008000a7824 */ /* 0x040fe200078e00ff */
[----:B------:R-:W-:Y:S01]  /*0120*/  SHF.L.U64.HI R0, R0, 0x3, R3 ;  /* 0x0000000300007819 */ /* 0x000fe20000010203 */
[----:B------:R-:W2:Y:S01]  /*0130*/  LDCU.64 UR6, c[0x0][0x388] ;  /* 0x00007100ff0677ac */ /* 0x000ea20008000a00 */
[----:B------:R-:W-:Y:S01]  /*0140*/  IMAD.MOV.U32 R3, RZ, RZ, R4 ;  /* 0x000000ffff037224 */ /* 0x000fe200078e0004 */
[----:B------:R-:W3:Y:S03]  /*0150*/  LDCU.64 UR4, c[0x0][0x358] ;  /* 0x00006b00ff0477ac */ /* 0x000ee60008000a00 */
[----:B------:R-:W4:Y:S01]  /*0160*/  LDC.64 R16, c[0x0][0x380] ;  /* 0x0000e000ff107b82 */ /* 0x000f220000000a00 */
[----:B------:R-:W1:Y:S01]  /*0170*/  LDCU UR12, c[0x0][0x3ac] ;  /* 0x00007580ff0c77ac */ /* 0x000e620008000800 */
[----:B------:R-:W1:Y:S01]  /*0180*/  LDCU.64 UR14, c[0x0][0x388] ;  /* 0x00007100ff0e77ac */ /* 0x000e620008000a00 */
[----:B0-----:R-:W-:-:S02]  /*0190*/  IADD3 R14, P1, PT, R10, UR8, RZ ;  /* 0x000000080a0e7c10 */ /* 0x001fc4000ff3e0ff */
[C---:B------:R-:W-:Y:S01]  /*01a0*/  IADD3 R12, P2, PT, R10.reuse, UR10, RZ ;  /* 0x0000000a0a0c7c10 */ /* 0x040fe2000ff5e0ff */
[----:B------:R-:W0:Y:S01]  /*01b0*/  LDCU.64 UR20, c[0x0][0x3a0] ;  /* 0x00007400ff1477ac */ /* 0x000e220008000a00 */
[----:B--2---:R-:W-:Y:S02]  /*01c0*/  IADD3 R10, P0, PT, R10, UR6, RZ ;  /* 0x000000060a0a7c10 */ /* 0x004fe4000ff1e0ff */
[C---:B------:R-:W-:Y:S01]  /*01d0*/  IADD3.X R15, PT, PT, R0.reuse, UR9, RZ, P1, !PT ;  /* 0x00000009000f7c10 */ /* 0x040fe20008ffe4ff */
[----:B------:R-:W2:Y:S01]  /*01e0*/  LDCU.128 UR16, c[0x0][0x390] ;  /* 0x00007200ff1077ac */ /* 0x000ea20008000c00 */
[C---:B------:R-:W-:Y:S02]  /*01f0*/  IADD3.X R13, PT, PT, R0.reuse, UR11, RZ, P2, !PT ;  /* 0x0000000b000d7c10 */ /* 0x040fe400097fe4ff */
[----:B------:R-:W-:Y:S01]  /*0200*/  IADD3.X R11, PT, PT, R0, UR7, RZ, P0, !PT ;  /* 0x00000007000b7c10 */ /* 0x000fe200087fe4ff */
[----:B---3--:R-:W-:-:S07]  /*0210*/  IMAD.MOV.U32 R0, RZ, RZ, R2 ;  /* 0x000000ffff007224 */ /* 0x008fce00078e0002 */
.L_x_73:
[C---:B------:R-:W-:Y:S01]  /*0220*/  IMAD.SHL.U32 R26, R0.reuse, 0x8, RZ ;  /* 0x00000008001a7824 */ /* 0x040fe200078e00ff */
[----:B------:R-:W-:Y:S01]  /*0230*/  SHF.L.U64.HI R0, R0, 0x3, R3 ;  /* 0x0000000300007819 */ /* 0x000fe20000010203 */
[----:B---3--:R-:W3:Y:S03]  /*0240*/  LDG.E.64 R20, desc[UR4][R14.64] ;  /* 0x000000040e147981 */ /* 0x008ee6000c1e1b00 */
[----:B--2---:R-:W-:Y:S01]  /*0250*/  IADD3 R22, P0, PT, R26, UR16, RZ ;  /* 0x000000101a167c10 */ /* 0x004fe2000ff1e0ff */
[----:B------:R-:W2:Y:S03]  /*0260*/  LDG.E.64 R8, desc[UR4][R10.64] ;  /* 0x000000040a087981 */ /* 0x000ea6000c1e1b00 */
[----:B------:R-:W-:Y:S01]  /*0270*/  IADD3.X R23, PT, PT, R0, UR17, RZ, P0, !PT ;  /* 0x0000001100177c10 */ /* 0x000fe200087fe4ff */
[----:B------:R-:W5:Y:S01]  /*0280*/  LDG.E.64 R4, desc[UR4][R12.64] ;  /* 0x000000040c047981 */ /* 0x000f62000c1e1b00 */
[----:B-1----:R-:W-:-:S04]  /*0290*/  IADD3 R24, P0, PT, R26, UR14, RZ ;  /* 0x0000000e1a187c10 */ /* 0x002fc8000ff1e0ff */
[----:B------:R-:W3:Y:S01]  /*02a0*/  LDG.E.64 R22, desc[UR4][R22.64] ;  /* 0x0000000416167981 */ /* 0x000ee2000c1e1b00 */
[----:B------:R-:W-:Y:S02]  /*02b0*/  IADD3.X R25, PT, PT, R0, UR15, RZ, P0, !PT ;  /* 0x0000000f00197c10 */ /* 0x000fe400087fe4ff */
[----:B------:R-:W-:-:S04]  /*02c0*/  IADD3 R26, P0, PT, R26, UR18, RZ ;  /* 0x000000121a1a7c10 */ /* 0x000fc8000ff1e0ff */
[----:B------:R-:W2:Y:S01]  /*02d0*/  LDG.E.64 R24, desc[UR4][R24.64] ;  /* 0x0000000418187981 */ /* 0x000ea2000c1e1b00 */
[----:B------:R-:W-:-:S05]  /*02e0*/  IADD3.X R27, PT, PT, R0, UR19, RZ, P0, !PT ;  /* 0x00000013001b7c10 */ /* 0x000fca00087fe4ff */
[----:B------:R-:W5:Y:S01]  /*02f0*/  LDG.E.64 R6, desc[UR4][R26.64] ;  /* 0x000000041a067981 */ /* 0x000f62000c1e1b00 */
[----:B------:R-:W-:Y:S05]  /*0300*/  YIELD ;  /* 0x0000000000007946 */ /* 0x000fea0003800000 */
[----:B------:R-:W-:Y:S01]  /*0310*/  BSSY.RECONVERGENT B0, `(.L_x_69) ;  /* 0x0000019000007945 */ /* 0x000fe20003800200 */
[----:B---3--:R-:W-:Y:S02]  /*0320*/  DADD R20, R20, -R22 ;  /* 0x0000000014147229 */ /* 0x008fe40000000816 */
[----:B--2---:R-:W-:-:S06]  /*0330*/  DADD R8, R8, -R24 ;  /* 0x0000000008087229 */ /* 0x004fcc0000000818 */
[----:B------:R-:W-:Y:S02]  /*0340*/  DMUL R20, R20, R20 ;  /* 0x0000001414147228 */ /* 0x000fe40000000000 */
[----:B-----5:R-:W-:-:S06]  /*0350*/  DADD R6, R4, -R6 ;  /* 0x0000000004067229 */ /* 0x020fcc0000000806 */
[----:B------:R-:W-:-:S08]  /*0360*/  DFMA R4, R8, R8, R20 ;  /* 0x000000080804722b */ /* 0x000fd00000000014 */
[----:B------:R-:W-:-:S06]  /*0370*/  DFMA R4, R6, R6, R4 ;  /* 0x000000060604722b */ /* 0x000fcc0000000004 */
[----:B------:R-:W1:Y:S04]  /*0380*/  MUFU.RSQ64H R7, R5 ;  /* 0x0000000500077308 */ /* 0x000e680000001c00 */
[----:B------:R-:W-:Y:S02]  /*0390*/  VIADD R6, R5, 0xfcb00000 ;  /* 0xfcb0000005067836 */ /* 0x000fe40000000000 */
[----:B------:R-:W-:-:S04]  /*03a0*/  IMAD.MOV.U32 R20, RZ, RZ, 0x0 ;  /* 0x00000000ff147424 */ /* 0x000fc800078e00ff */
[----:B-1----:R-:W-:Y:S01]  /*03b0*/  DMUL R8, R6, R6 ;  /* 0x0000000606087228 */ /* 0x002fe20000000000 */
[----:B------:R-:W-:-:S07]  /*03c0*/  IMAD.MOV.U32 R21, RZ, RZ, 0x3fd80000 ;  /* 0x3fd80000ff157424 */ /* 0x000fce00078e00ff */
[----:B------:R-:W-:-:S08]  /*03d0*/  DFMA R8, R4, -R8, 1 ;  /* 0x3ff000000408742b */ /* 0x000fd00000000808 */
[----:B------:R-:W-:Y:S02]  /*03e0*/  DFMA R20, R8, R20, 0.5 ;  /* 0x3fe000000814742b */ /* 0x000fe40000000014 */
[----:B------:R-:W-:-:S08]  /*03f0*/  DMUL R8, R6, R8 ;  /* 0x0000000806087228 */ /* 0x000fd00000000000 */
[----:B------:R-:W-:Y:S01]  /*0400*/  DFMA R26, R20, R8, R6 ;  /* 0x00000008141a722b */ /* 0x000fe20000000006 */
[----:B------:R-:W-:-:S07]  /*0410*/  ISETP.GE.U32.AND P0, PT, R6, 0x7ca00000, PT ;  /* 0x7ca000000600780c */ /* 0x000fce0003f06070 */
[----:B------:R-:W-:Y:S02]  /*0420*/  DMUL R20, R4, R26 ;  /* 0x0000001a04147228 */ /* 0x000fe40000000000 */
[----:B------:R-:W-:Y:S02]  /*0430*/  VIADD R25, R27, 0xfff00000 ;  /* 0xfff000001b197836 */ /* 0x000fe40000000000 */
[----:B------:R-:W-:-:S04]  /*0440*/  IMAD.MOV.U32 R24, RZ, RZ, R26 ;  /* 0x000000ffff187224 */ /* 0x000fc800078e001a */
[----:B------:R-:W-:-:S08]  /*0450*/  DFMA R22, R20, -R20, R4 ;  /* 0x800000141416722b */ /* 0x000fd00000000004 */
[----:B------:R-:W-:Y:S01]  /*0460*/  DFMA R8, R22, R24, R20 ;  /* 0x000000181608722b */ /* 0x000fe20000000014 */
[----:B------:R-:W-:Y:S10]  /*0470*/  @!P0 BRA `(.L_x_70) ;  /* 0x0000000000088947 */ /* 0x000ff40003800000 */
[----:B------:R-:W-:-:S07]  /*0480*/  MOV R0, 0x4a0 ;  /* 0x000004a000007802 */ /* 0x000fce0000000f00 */
[----:B0---4-:R-:W-:Y:S05]  /*0490*/  CALL.REL.NOINC `($__internal_3_$__cuda_sm20_dsqrt_rn_f64_mediumpath_v1) ;  /* 0x0000000400f07944 */ /* 0x011fea0003c00000 */
.L_x_70:
[----:B0-----:R-:W-:Y:S05]  /*04a0*/  BSYNC.RECONVERGENT B0 ;  /* 0x0000000000007941 */ /* 0x001fea0003800200 */
.L_x_69:
        /* <DEDUP_REMOVED lines=18> */
[----:B----4-:R-:W-:Y:S05]  /*05d0*/  CALL.REL.NOINC `($__internal_2_$__cuda_sm20_div_rn_f64_full) ;  /* 0x00000000003c7944 */ /* 0x010fea0003c00000 */
[----:B------:R-:W-:Y:S02]  /*05e0*/  IMAD.MOV.U32 R4, RZ, RZ, R22 ;  /* 0x000000ffff047224 */ /* 0x000fe400078e0016 */
[----:B------:R-:W-:-:S07]  /*05f0*/  IMAD.MOV.U32 R5, RZ, RZ, R23 ;  /* 0x000000ffff057224 */ /* 0x000fce00078e0017 */
.L_x_72:
[----:B------:R-:W-:Y:S05]  /*0600*/  BSYNC.RECONVERGENT B0 ;  /* 0x0000000000007941 */ /* 0x000fea0003800200 */
.L_x_71:
[----:B------:R-:W-:Y:S01]  /*0610*/  VIADD R0, R2, 0x1 ;  /* 0x0000000102007836 */ /* 0x000fe20000000000 */
[----:B------:R-:W4:Y:S01]  /*0620*/  F2I.F64.TRUNC R7, R4 ;  /* 0x0000000400077311 */ /* 0x000f22000030d100 */
[----:B------:R-:W-:Y:S02]  /*0630*/  IMAD.MOV.U32 R8, RZ, RZ, 0x1 ;  /* 0x00000001ff087424 */ /* 0x000fe400078e00ff */
[----:B------:R-:W-:Y:S01]  /*0640*/  IMAD.MOV.U32 R9, RZ, RZ, 0x0 ;  /* 0x00000000ff097424 */ /* 0x000fe200078e00ff */
[----:B------:R-:W-:Y:S02]  /*0650*/  ISETP.GE.U32.AND P0, PT, R0, UR20, PT ;  /* 0x0000001400007c0c */ /* 0x000fe4000bf06070 */
[----:B------:R-:W-:-:S04]  /*0660*/  SHF.R.S32.HI R3, RZ, 0x1f, R0 ;  /* 0x0000001fff037819 */ /* 0x000fc80000011400 */
[----:B------:R-:W-:Y:S01]  /*0670*/  ISETP.GE.AND.EX P0, PT, R3, UR21, PT, P0 ;  /* 0x0000001503007c0c */ /* 0x000fe2000bf06300 */
[----:B----4-:R-:W-:-:S05]  /*0680*/  IMAD.WIDE R6, R7, 0x8, R16 ;  /* 0x0000000807067825 */ /* 0x010fca00078e0210 */
[----:B------:R3:W-:Y:S01]  /*0690*/  REDG.E.ADD.64.STRONG.GPU desc[UR4][R6.64], R8 ;  /* 0x000000080600798e */ /* 0x0007e2000c12e504 */
[----:B------:R-:W-:-:S06]  /*06a0*/  IMAD.MOV.U32 R2, RZ, RZ, R0 ;  /* 0x000000ffff027224 */ /* 0x000fcc00078e0000 */
[----:B------:R-:W-:Y:S05]  /*06b0*/  @!P0 BRA `(.L_x_73) ;  /* 0xfffffff800d88947 */ /* 0x000fea000383ffff */
[----:B------:R-:W-:Y:S05]  /*06c0*/  EXIT ;  /* 0x000000000000794d */ /* 0x000fea0003800000 */
        .weak           $__internal_2_$__cuda_sm20_div_rn_f64_full
        .type           $__internal_2_$__cuda_sm20_div_rn_f64_full,@function
        .size           $__internal_2_$__cuda_sm20_div_rn_f64_full,($__internal_3_$__cuda_sm20_dsqrt_rn_f64_mediumpath_v1 - $__internal_2_$__cuda_sm20_div_rn_f64_full)
$__internal_2_$__cuda_sm20_div_rn_f64_full:
[----:B------:R-:W0:Y:S01]  /*06d0*/  LDC.64 R8, c[0x0][0x3a8] ;  /* 0x0000ea00ff087b82 */ /* 0x000e220000000a00 */
[C---:B------:R-:W-:Y:S01]  /*06e0*/  FSETP.GEU.AND P2, PT, |R5|.reuse, 1.469367938527859385e-39, PT ;  /* 0x001000000500780b */ /* 0x040fe20003f4e200 */
[----:B------:R-:W-:Y:S01]  /*06f0*/  IMAD.MOV.U32 R29, RZ, RZ, 0x1ca00000 ;  /* 0x1ca00000ff1d7424 */ /* 0x000fe200078e00ff */
[----:B------:R-:W-:Y:S01]  /*0700*/  LOP3.LUT R3, R5, 0x7ff00000, RZ, 0xc0, !PT ;  /* 0x7ff0000005037812 */ /* 0x000fe200078ec0ff */
[----:B------:R-:W-:Y:S01]  /*0710*/  IMAD.MOV.U32 R22, RZ, RZ, 0x1 ;  /* 0x00000001ff167424 */ /* 0x000fe200078e00ff */
[----:B------:R-:W-:Y:S01]  /*0720*/  BSSY.RECONVERGENT B1, `(.L_x_74) ;  /* 0x0000050000017945 */ /* 0x000fe20003800200 */
[C---:B0-----:R-:W-:Y:S02]  /*0730*/  FSETP.GEU.AND P1, PT, |R9|.reuse, 1.469367938527859385e-39, PT ;  /* 0x001000000900780b */ /* 0x041fe40003f2e200 */
[C---:B------:R-:W-:Y:S02]  /*0740*/  LOP3.LUT R6, R9.reuse, 0x800fffff, RZ, 0xc0, !PT ;  /* 0x800fffff09067812 */ /* 0x040fe400078ec0ff */
[----:B------:R-:W-:-:S02]  /*0750*/  LOP3.LUT R28, R9, 0x7ff00000, RZ, 0xc0, !PT ;  /* 0x7ff00000091c7812 */ /* 0x000fc400078ec0ff */
[----:B------:R-:W-:Y:S01]  /*0760*/  LOP3.LUT R7, R6, 0x3ff00000, RZ, 0xfc, !PT ;  /* 0x3ff0000006077812 */ /* 0x000fe200078efcff */
[----:B------:R-:W-:Y:S01]  /*0770*/  IMAD.MOV.U32 R6, RZ, RZ, R8 ;  /* 0x000000ffff067224 */ /* 0x000fe200078e0008 */
[----:B------:R-:W-:-:S04]  /*0780*/  ISETP.GE.U32.AND P0, PT, R3, R28, PT ;  /* 0x0000001c0300720c */ /* 0x000fc80003f06070 */
[----:B------:R-:W-:Y:S01]  /*0790*/  SEL R29, R29, 0x63400000, !P0 ;  /* 0x634000001d1d7807 */ /* 0x000fe20004000000 */
[----:B------:R-:W0:Y:S03]  /*07a0*/  @!P1 LDC.64 R20, c[0x0][0x3a8] ;  /* 0x0000ea00ff149b82 */ /* 0x000e260000000a00 */
[----:B------:R-:W-:-:S04]  /*07b0*/  @!P2 LOP3.LUT R24, R29, 0x80000000, R5, 0xf8, !PT ;  /* 0x800000001d18a812 */ /* 0x000fc800078ef805 */
[----:B------:R-:W-:Y:S01]  /*07c0*/  @!P2 LOP3.LUT R25, R24, 0x100000, RZ, 0xfc, !PT ;  /* 0x001000001819a812 */ /* 0x000fe200078efcff */
[----:B------:R-:W-:Y:S01]  /*07d0*/  @!P2 IMAD.MOV.U32 R24, RZ, RZ, RZ ;  /* 0x000000ffff18a224 */ /* 0x000fe200078e00ff */
[----:B0-----:R-:W-:Y:S01]  /*07e0*/  @!P1 DMUL R6, R20, 8.98846567431157953865e+307 ;  /* 0x7fe0000014069828 */ /* 0x001fe20000000000 */
[----:B------:R-:W-:Y:S01]  /*07f0*/  LOP3.LUT R21, R29, 0x800fffff, R5, 0xf8, !PT ;  /* 0x800fffff1d157812 */ /* 0x000fe200078ef805 */
[----:B------:R-:W-:-:S04]  /*0800*/  IMAD.MOV.U32 R20, RZ, RZ, R4 ;  /* 0x000000ffff147224 */ /* 0x000fc800078e0004 */
[----:B------:R-:W0:Y:S02]  /*0810*/  MUFU.RCP64H R23, R7 ;  /* 0x0000000700177308 */ /* 0x000e240000001800 */
[----:B------:R-:W-:Y:S02]  /*0820*/  @!P2 DFMA R20, R20, 2, -R24 ;  /* 0x400000001414a82b */ /* 0x000fe40000000818 */
[----:B0-----:R-:W-:-:S08]  /*0830*/  DFMA R24, R22, -R6, 1 ;  /* 0x3ff000001618742b */ /* 0x001fd00000000806 */
[----:B------:R-:W-:-:S08]  /*0840*/  DFMA R24, R24, R24, R24 ;  /* 0x000000181818722b */ /* 0x000fd00000000018 */
[----:B------:R-:W-:-:S08]  /*0850*/  DFMA R24, R22, R24, R22 ;  /* 0x000000181618722b */ /* 0x000fd00000000016 */
[----:B------:R-:W-:-:S08]  /*0860*/  DFMA R22, R24, -R6, 1 ;  /* 0x3ff000001816742b */ /* 0x000fd00000000806 */
[----:B------:R-:W-:-:S08]  /*0870*/  DFMA R22, R24, R22, R24 ;  /* 0x000000161816722b */ /* 0x000fd00000000018 */
[----:B------:R-:W-:-:S08]  /*0880*/  DMUL R24, R22, R20 ;  /* 0x0000001416187228 */ /* 0x000fd00000000000 */
[----:B------:R-:W-:-:S08]  /*0890*/  DFMA R26, R24, -R6, R20 ;  /* 0x80000006181a722b */ /* 0x000fd00000000014 */
[----:B------:R-:W-:Y:S01]  /*08a0*/  DFMA R26, R22, R26, R24 ;  /* 0x0000001a161a722b */ /* 0x000fe20000000018 */
[----:B------:R-:W-:Y:S01]  /*08b0*/  IMAD.MOV.U32 R24, RZ, RZ, R3 ;  /* 0x000000ffff187224 */ /* 0x000fe200078e0003 */
[----:B------:R-:W-:Y:S01]  /*08c0*/  @!P2 LOP3.LUT R24, R21, 0x7ff00000, RZ, 0xc0, !PT ;  /* 0x7ff000001518a812 */ /* 0x000fe200078ec0ff */
[----:B------:R-:W-:Y:S01]  /*08d0*/  IMAD.MOV.U32 R25, RZ, RZ, R28 ;  /* 0x000000ffff197224 */ /* 0x000fe200078e001c */
[----:B------:R-:W-:-:S03]  /*08e0*/  @!P1 LOP3.LUT R25, R7, 0x7ff00000, RZ, 0xc0, !PT ;  /* 0x7ff0000007199812 */ /* 0x000fc600078ec0ff */
[----:B------:R-:W-:-:S05]  /*08f0*/  VIADD R22, R24, 0xffffffff ;  /* 0xffffffff18167836 */ /* 0x000fca0000000000 */
[----:B------:R-:W-:Y:S01]  /*0900*/  ISETP.GT.U32.AND P0, PT, R22, 0x7feffffe, PT ;  /* 0x7feffffe1600780c */ /* 0x000fe20003f04070 */
[----:B------:R-:W-:-:S05]  /*0910*/  VIADD R22, R25, 0xffffffff ;  /* 0xffffffff19167836 */ /* 0x000fca0000000000 */
[----:B------:R-:W-:-:S13]  /*0920*/  ISETP.GT.U32.OR P0, PT, R22, 0x7feffffe, P0 ;  /* 0x7feffffe1600780c */ /* 0x000fda0000704470 */
[----:B------:R-:W-:Y:S05]  /*0930*/  @P0 BRA `(.L_x_75) ;  /* 0x0000000000600947 */ /* 0x000fea0003800000 */
[----:B------:R-:W-:-:S04]  /*0940*/  VIADDMNMX R3, R3, -R28, 0xb9600000, !PT ;  /* 0xb960000003037446 */ /* 0x000fc8000780091c */
[----:B------:R-:W-:-:S05]  /*0950*/  VIMNMX R4, PT, PT, R3, 0x46a00000, PT ;  /* 0x46a0000003047848 */ /* 0x000fca0003fe0100 */
[----:B------:R-:W-:Y:S02]  /*0960*/  IMAD.IADD R29, R4, 0x1, -R29 ;  /* 0x00000001041d7824 */ /* 0x000fe400078e0a1d */
[----:B------:R-:W-:Y:S02]  /*0970*/  IMAD.MOV.U32 R4, RZ, RZ, RZ ;  /* 0x000000ffff047224 */ /* 0x000fe400078e00ff */
[----:B------:R-:W-:-:S06]  /*0980*/  VIADD R5, R29, 0x7fe00000 ;  /* 0x7fe000001d057836 */ /* 0x000fcc0000000000 */
[----:B------:R-:W-:-:S10]  /*0990*/  DMUL R22, R26, R4 ;  /* 0x000000041a167228 */ /* 0x000fd40000000000 */
[----:B------:R-:W-:-:S13]  /*09a0*/  FSETP.GTU.AND P0, PT, |R23|, 1.469367938527859385e-39, PT ;  /* 0x001000001700780b */ /* 0x000fda0003f0c200 */
[----:B------:R-:W-:Y:S05]  /*09b0*/  @P0 BRA `(.L_x_76) ;  /* 0x0000000000980947 */ /* 0x000fea0003800000 */
[----:B------:R-:W-:-:S06]  /*09c0*/  DFMA R6, R26, -R6, R20 ;  /* 0x800000061a06722b */ /* 0x000fcc0000000014 */
[----:B------:R-:W-:-:S04]  /*09d0*/  IMAD.MOV.U32 R6, RZ, RZ, RZ ;  /* 0x000000ffff067224 */ /* 0x000fc800078e00ff */
[C---:B------:R-:W-:Y:S02]  /*09e0*/  FSETP.NEU.AND P0, PT, R7.reuse, RZ, PT ;  /* 0x000000ff0700720b */ /* 0x040fe40003f0d000 */
[----:B------:R-:W-:-:S04]  /*09f0*/  LOP3.LUT R9, R7, 0x80000000, R9, 0x48, !PT ;  /* 0x8000000007097812 */ /* 0x000fc800078e4809 */
[----:B------:R-:W-:-:S07]  /*0a00*/  LOP3.LUT R7, R9, R5, RZ, 0xfc, !PT ;  /* 0x0000000509077212 */ /* 0x000fce00078efcff */
[----:B------:R-:W-:Y:S05]  /*0a10*/  @!P0 BRA `(.L_x_76) ;  /* 0x0000000000808947 */ /* 0x000fea0003800000 */
[----:B------:R-:W-:Y:S01]  /*0a20*/  IMAD.MOV R5, RZ, RZ, -R29 ;  /* 0x000000ffff057224 */ /* 0x000fe200078e0a1d */
[----:B------:R-:W-:Y:S01]  /*0a30*/  DMUL.RP R6, R26, R6 ;  /* 0x000000061a067228 */ /* 0x000fe20000008000 */
[----:B------:R-:W-:Y:S01]  /*0a40*/  IMAD.MOV.U32 R4, RZ, RZ, RZ ;  /* 0x000000ffff047224 */ /* 0x000fe200078e00ff */
[----:B------:R-:W-:-:S05]  /*0a50*/  IADD3 R29, PT, PT, -R29, -0x43300000, RZ ;  /* 0xbcd000001d1d7810 */ /* 0x000fca0007ffe1ff */
[----:B------:R-:W-:-:S03]  /*0a60*/  DFMA R4, R22, -R4, R26 ;  /* 0x800000041604722b */ /* 0x000fc6000000001a */
[----:B------:R-:W-:-:S07]  /*0a70*/  LOP3.LUT R9, R7, R9, RZ, 0x3c, !PT ;  /* 0x0000000907097212 */ /* 0x000fce00078e3cff */
[----:B------:R-:W-:-:S04]  /*0a80*/  FSETP.NEU.AND P0, PT, |R5|, R29, PT ;  /* 0x0000001d0500720b */ /* 0x000fc80003f0d200 */
[----:B------:R-:W-:Y:S02]  /*0a90*/  FSEL R22, R6, R22, !P0 ;  /* 0x0000001606167208 */ /* 0x000fe40004000000 */
[----:B------:R-:W-:Y:S01]  /*0aa0*/  FSEL R23, R9, R23, !P0 ;  /* 0x0000001709177208 */ /* 0x000fe20004000000 */
[----:B------:R-:W-:Y:S06]  /*0ab0*/  BRA `(.L_x_76) ;  /* 0x0000000000587947 */ /* 0x000fec0003800000 */
.L_x_75:
[----:B------:R-:W-:-:S14]  /*0ac0*/  DSETP.NAN.AND P0, PT, R4, R4, PT ;  /* 0x000000040400722a */ /* 0x000fdc0003f08000 */
[----:B------:R-:W-:Y:S05]  /*0ad0*/  @P0 BRA `(.L_x_77) ;  /* 0x0000000000480947 */ /* 0x000fea0003800000 */
[----:B------:R-:W0:Y:S02]  /*0ae0*/  LDC.64 R6, c[0x0][0x3a8] ;  /* 0x0000ea00ff067b82 */ /* 0x000e240000000a00 */
[----:B0-----:R-:W-:-:S14]  /*0af0*/  DSETP.NAN.AND P0, PT, R6, R6, PT ;  /* 0x000000060600722a */ /* 0x001fdc0003f08000 */
[----:B------:R-:W-:Y:S05]  /*0b00*/  @P0 BRA `(.L_x_78) ;  /* 0x0000000000300947 */ /* 0x000fea0003800000 */
[----:B------:R-:W-:Y:S01]  /*0b10*/  ISETP.NE.AND P0, PT, R24, R25, PT ;  /* 0x000000191800720c */ /* 0x000fe20003f05270 */
[----:B------:R-:W-:Y:S02]  /*0b20*/  IMAD.MOV.U32 R22, RZ, RZ, 0x0 ;  /* 0x00000000ff167424 */ /* 0x000fe400078e00ff */
[----:B------:R-:W-:-:S10]  /*0b30*/  IMAD.MOV.U32 R23, RZ, RZ, -0x80000 ;  /* 0xfff80000ff177424 */ /* 0x000fd400078e00ff */
[----:B------:R-:W-:Y:S05]  /*0b40*/  @!P0 BRA `(.L_x_76) ;  /* 0x0000000000348947 */ /* 0x000fea0003800000 */
[----:B------:R-:W-:Y:S02]  /*0b50*/  ISETP.NE.AND P0, PT, R24, 0x7ff00000, PT ;  /* 0x7ff000001800780c */ /* 0x000fe40003f05270 */
[----:B------:R-:W-:Y:S02]  /*0b60*/  LOP3.LUT R23, R5, 0x80000000, R9, 0x48, !PT ;  /* 0x8000000005177812 */ /* 0x000fe400078e4809 */
[----:B------:R-:W-:-:S13]  /*0b70*/  ISETP.EQ.OR P0, PT, R25, RZ, !P0 ;  /* 0x000000ff1900720c */ /* 0x000fda0004702670 */
[----:B------:R-:W-:Y:S01]  /*0b80*/  @P0 LOP3.LUT R3, R23, 0x7ff00000, RZ, 0xfc, !PT ;  /* 0x7ff0000017030812 */ /* 0x000fe200078efcff */
[----:B------:R-:W-:Y:S02]  /*0b90*/  @!P0 IMAD.MOV.U32 R22, RZ, RZ, RZ ;  /* 0x000000ffff168224 */ /* 0x000fe400078e00ff */
[----:B------:R-:W-:Y:S02]  /*0ba0*/  @P0 IMAD.MOV.U32 R22, RZ, RZ, RZ ;  /* 0x000000ffff160224 */ /* 0x000fe400078e00ff */
[----:B------:R-:W-:Y:S01]  /*0bb0*/  @P0 IMAD.MOV.U32 R23, RZ, RZ, R3 ;  /* 0x000000ffff170224 */ /* 0x000fe200078e0003 */
[----:B------:R-:W-:Y:S06]  /*0bc0*/  BRA `(.L_x_76) ;  /* 0x0000000000147947 */ /* 0x000fec0003800000 */
.L_x_78:
[----:B------:R-:W-:Y:S01]  /*0bd0*/  LOP3.LUT R23, R9, 0x80000, RZ, 0xfc, !PT ;  /* 0x0008000009177812 */ /* 0x000fe200078efcff */
[----:B------:R-:W-:Y:S01]  /*0be0*/  IMAD.MOV.U32 R22, RZ, RZ, R8 ;  /* 0x000000ffff167224 */ /* 0x000fe200078e0008 */
[----:B------:R-:W-:Y:S06]  /*0bf0*/  BRA `(.L_x_76) ;  /* 0x0000000000087947 */ /* 0x000fec0003800000 */
.L_x_77:
[----:B------:R-:W-:Y:S01]  /*0c00*/  LOP3.LUT R23, R5, 0x80000, RZ, 0xfc, !PT ;  /* 0x0008000005177812 */ /* 0x000fe200078efcff */
[----:B------:R-:W-:-:S07]  /*0c10*/  IMAD.MOV.U32 R22, RZ, RZ, R4 ;  /* 0x000000ffff167224 */ /* 0x000fce00078e0004 */
.L_x_76:
[----:B------:R-:W-:Y:S05]  /*0c20*/  BSYNC.RECONVERGENT B1 ;  /* 0x0000000000017941 */ /* 0x000fea0003800200 */
.L_x_74:
[----:B------:R-:W-:Y:S02]  /*0c30*/  IMAD.MOV.U32 R4, RZ, RZ, R0 ;  /* 0x000000ffff047224 */ /* 0x000fe400078e0000 */
[----:B------:R-:W-:-:S04]  /*0c40*/  IMAD.MOV.U32 R5, RZ, RZ, 0x0 ;  /* 0x00000000ff057424 */ /* 0x000fc800078e00ff */
[----:B------:R-:W-:Y:S05]  /*0c50*/  RET.REL.NODEC R4 `(_Z10PDH_kernelP10hist_entryPdS1_S1_xd) ;  /* 0xfffffff004e87950 */ /* 0x000fea0003c3ffff */
        .weak           $__internal_3_$__cuda_sm20_dsqrt_rn_f64_mediumpath_v1
        .type           $__internal_3_$__cuda_sm20_dsqrt_rn_f64_mediumpath_v1,@function
        .size           $__internal_3_$__cuda_sm20_dsqrt_rn_f64_mediumpath_v1,(.L_x_87 - $__internal_3_$__cuda_sm20_dsqrt_rn_f64_mediumpath_v1)
$__internal_3_$__cuda_sm20_dsqrt_rn_f64_mediumpath_v1:
[----:B------:R-:W-:Y:S01]  /*0c60*/  ISETP.GE.U32.AND P0, PT, R6, -0x3400000, PT ;  /* 0xfcc000000600780c */ /* 0x000fe20003f06070 */
[----:B------:R-:W-:Y:S01]  /*0c70*/  BSSY.RECONVERGENT B1, `(.L_x_79) ;  /* 0x0000026000017945 */ /* 0x000fe20003800200 */
[----:B------:R-:W-:Y:S02]  /*0c80*/  IMAD.MOV.U32 R24, RZ, RZ, R26 ;  /* 0x000000ffff187224 */ /* 0x000fe400078e001a */
[----:B------:R-:W-:Y:S02]  /*0c90*/  IMAD.MOV.U32 R6, RZ, RZ, R22 ;  /* 0x000000ffff067224 */ /* 0x000fe400078e0016 */
        /* <DEDUP_REMOVED lines=10> */
.L_x_80:
[----:B------:R-:W-:-:S14]  /*0d40*/  DSETP.NE.AND P0, PT, R4, RZ, PT ;  /* 0x000000ff0400722a */ /* 0x000fdc0003f05000 */
[----:B------:R-:W-:Y:S05]  /*0d50*/  @!P0 BRA `(.L_x_82) ;  /* 0x0000000000588947 */ /* 0x000fea0003800000 */
[----:B------:R-:W-:-:S13]  /*0d60*/  ISETP.GE.AND P0, PT, R5, RZ, PT ;  /* 0x000000ff0500720c */ /* 0x000fda0003f06270 */
[----:B------:R-:W-:Y:S02]  /*0d70*/  @!P0 IMAD.MOV.U32 R6, RZ, RZ, 0x0 ;  /* 0x00000000ff068424 */ /* 0x000fe400078e00ff */
[----:B------:R-:W-:Y:S01]  /*0d80*/  @!P0 IMAD.MOV.U32 R7, RZ, RZ, -0x80000 ;  /* 0xfff80000ff078424 */ /* 0x000fe200078e00ff */
[----:B------:R-:W-:Y:S06]  /*0d90*/  @!P0 BRA `(.L_x_81) ;  /* 0x00000000004c8947 */ /* 0x000fec0003800000 */
[----:B------:R-:W-:-:S13]  /*0da0*/  ISETP.GT.AND P0, PT, R5, 0x7fefffff, PT ;  /* 0x7fefffff0500780c */ /* 0x000fda0003f04270 */
[----:B------:R-:W-:Y:S05]  /*0db0*/  @P0 BRA `(.L_x_82) ;  /* 0x0000000000400947 */ /* 0x000fea0003800000 */
[----:B------:R-:W-:Y:S01]  /*0dc0*/  DMUL R4, R4, 8.11296384146066816958e+31 ;  /* 0x4690000004047828 */ /* 0x000fe20000000000 */
[----:B------:R-:W-:Y:S02]  /*0dd0*/  IMAD.MOV.U32 R6, RZ, RZ, RZ ;  /* 0x000000ffff067224 */ /* 0x000fe400078e00ff */
[----:B------:R-:W-:Y:S02]  /*0de0*/  IMAD.MOV.U32 R20, RZ, RZ, 0x0 ;  /* 0x00000000ff147424 */ /* 0x000fe400078e00ff */
[----:B------:R-:W-:Y:S01]  /*0df0*/  IMAD.MOV.U32 R21, RZ, RZ, 0x3fd80000 ;  /* 0x3fd80000ff157424 */ /* 0x000fe200078e00ff */
        /* <DEDUP_REMOVED lines=10> */
[----:B------:R-:W-:Y:S01]  /*0ea0*/  VIADD R7, R7, 0xfcb00000 ;  /* 0xfcb0000007077836 */ /* 0x000fe20000000000 */
[----:B------:R-:W-:Y:S06]  /*0eb0*/  BRA `(.L_x_81) ;  /* 0x0000000000047947 */ /* 0x000fec0003800000 */
.L_x_82:
[----:B------:R-:W-:-:S11]  /*0ec0*/  DADD R6, R4, R4 ;  /* 0x0000000004067229 */ /* 0x000fd60000000004 */
.L_x_81:
[----:B------:R-:W-:Y:S05]  /*0ed0*/  BSYNC.RECONVERGENT B1 ;  /* 0x0000000000017941 */ /* 0x000fea0003800200 */
.L_x_79:
[----:B------:R-:W-:Y:S02]  /*0ee0*/  IMAD.MOV.U32 R4, RZ, RZ, R0 ;  /* 0x000000ffff047224 */ /* 0x000fe400078e0000 */
[----:B------:R-:W-:Y:S02]  /*0ef0*/  IMAD.MOV.U32 R5, RZ, RZ, 0x0 ;  /* 0x00000000ff057424 */ /* 0x000fe400078e00ff */
[----:B------:R-:W-:Y:S02]  /*0f00*/  IMAD.MOV.U32 R8, RZ, RZ, R6 ;  /* 0x000000ffff087224 */ /* 0x000fe400078e0006 */
[----:B------:R-:W-:Y:S01]  /*0f10*/  IMAD.MOV.U32 R9, RZ, RZ, R7 ;  /* 0x000000ffff097224 */ /* 0x000fe200078e0007 */
[----:B------:R-:W-:Y:S06]  /*0f20*/  RET.REL.NODEC R4 `(_Z10PDH_kernelP10hist_entryPdS1_S1_xd) ;  /* 0xfffffff004347950 */ /* 0x000fec0003c3ffff */
.L_x_83:
        /* <DEDUP_REMOVED lines=13> */
.L_x_87:


//--------------------- .nv.global.init           --------------------------
	.section	.nv.global.init,"aw",@progbits
.nv.global.init:
	.type		$str$2,@object
	.size		$str$2,($str$1 - $str$2)
$str$2:
        /*0000*/ 	.byte	0x64, 0x69, 0x73, 0x74, 0x3a, 0x20, 0x25, 0x64, 0x0a, 0x00
	.type		$str$1,@object
	.size		$str$1,($str - $str$1)
$str$1:
        /*000a*/ 	.byte	0x47, 0x52, 0x49, 0x44, 0x20, 0x53, 0x49, 0x5a, 0x45, 0x3a, 0x20, 0x25, 0x64, 0x0a, 0x00
	.type		$str,@object
	.size		$str,(.L_0 - $str)
$str:
        /*0019*/ 	.byte	0x42, 0x4c, 0x4f, 0x43, 0x4b, 0x20, 0x43, 0x4f, 0x55, 0x4e, 0x54, 0x3a, 0x20, 0x25, 0x64, 0x0a
        /*0029*/ 	.byte	0x00
.L_0:


//--------------------- .nv.shared._Z11PDH_kernel2P10hist_entryPdS1_S1_xdi --------------------------
	.section	.nv.shared._Z11PDH_kernel2P10hist_entryPdS1_S1_xdi,"aw",@nobits
	.sectionflags	@""
	.align	8
.nv.shared._Z11PDH_kernel2P10hist_entryPdS1_S1_xdi:
	.zero		7168


//--------------------- .nv.shared.reserved.0     --------------------------
	.section	.nv.shared.reserved.0,"aw",@nobits
	.weak		__nv_reservedSMEM_offset_0_alias
	.size		__nv_reservedSMEM_offset_0_alias, 0, 64
	.other		__nv_reservedSMEM_offset_0_alias,@"STO_CUDA_RESERVED_SHARED STV_DEFAULT"
__nv_reservedSMEM_offset_0_alias:
	.zero		0
	.zero		64


//--------------------- .nv.constant0._Z11PDH_kernel2P10hist_entryPdS1_S1_xdi --------------------------
	.section	.nv.constant0._Z11PDH_kernel2P10hist_entryPdS1_S1_xdi,"a",@progbits
	.sectionflags	@""
	.align	4
.nv.constant0._Z11PDH_kernel2P10hist_entryPdS1_S1_xdi:
	.zero		948


//--------------------- .nv.constant0._Z10PDH_kernelP10hist_entryPdS1_S1_xd --------------------------
	.section	.nv.constant0._Z10PDH_kernelP10hist_entryPdS1_S1_xd,"a",@progbits
	.sectionflags	@""
	.align	4
.nv.constant0._Z10PDH_kernelP10hist_entryPdS1_S1_xd:
	.zero		944


//--------------------- SYMBOLS --------------------------

	.type		.nv.reservedSmem.offset0,@object
	.size		.nv.reservedSmem.offset0,0x4
	.type		.nv.reservedSmem.cap,@object
	.size		.nv.reservedSmem.cap,0x4
	.type		vprintf,@function
